	.target	sm_100a

	.elftype	@"ET_EXEC"


//--------------------- .note.nv.tkinfo           --------------------------
	.section	.note.nv.tkinfo,"",@"SHT_NOTE"
	.sectionflags	@"SHF_NOTE_NV_TKINFO"
	.tkinfo
        /*0018*/ 	.word	0x00000002
        /*0030*/ 	.string	""
        /*0030*/ 	.string	"ptxas"
        /*0030*/ 	.string	"Cuda compilation tools, release 13.0, V13.0.88"
        /*0030*/ 	.string	"Build cuda_13.0.r13.0/compiler.36424714_0"
        /*0030*/ 	.string	"-arch sm_100a -m 64 "



//--------------------- .note.nv.cuinfo           --------------------------
	.section	.note.nv.cuinfo,"",@"SHT_NOTE"
	.sectionflags	@"SHF_NOTE_NV_CUINFO"
        /*0018*/ 	.short	0x0002
        /*001a*/ 	.short	0x0064
        /*001c*/ 	.short	0x0082
	.zero		2


//--------------------- .nv.info                  --------------------------
	.section	.nv.info,"",@"SHT_CUDA_INFO"
	.align	4


	//----- nvinfo : EIATTR_REGCOUNT
	.align		4
        /*0000*/ 	.byte	0x04, 0x2f
        /*0002*/ 	.short	(.L_19 - .L_18)
	.align		4
.L_18:
        /*0004*/ 	.word	index@(_ZN7cutlass13device_kernelINS_4gemm6kernel13GemmUniversalIN4cute5tupleIJiiiiEEENS1_10collective13CollectiveMmaINS1_35MainloopSm100TmaUmmaWarpSpecializedILi6ELi2ELi4ENS5_IJNS4_1CILi1EEENSA_ILi4EEESB_EEEEENS5_IJNSA_ILi128EEESF_NSA_ILi64EEEEEENS_6half_tENS5_IJlSB_lEEESI_NS5_IJSB_llEEENS4_8TiledMMAINS4_8MMA_AtomIJNS4_20SM100_MMA_F16BF16_SSISI_SI_fLi128ELi128ELNS4_4UMMA5MajorE0ELSP_1ELNSO_7ScaleInE0ELSQ_0EEEEEENS4_6LayoutINS5_IJSB_SB_SB_EEENS5_IJNSA_ILi0EEESV_SV_EEEEENS5_IJNS4_10UnderscoreESY_SY_EEEEENS4_23SM90_TMA_LOAD_MULTICASTENS4_14ComposedLayoutINS4_7SwizzleILi3ELi4ELi3EEENS4_18smem_ptr_flag_bitsILi16EEENST_INS5_IJNSA_ILi8EEESG_EEENS5_IJSG_SB_EEEEEEEvNS4_8identityENS4_13SM90_TMA_LOADENS12_IS14_S16_NST_INS5_IJSG_S17_EEENS5_IJSB_SG_EEEEEEEvS1C_EENS_8epilogue10collective18CollectiveEpilogueINS1J_23Sm100TmaWarpSpecializedILi4ELi2ELi32ELb1ELb0EEEJSH_NS5_IJNST_ISF_SB_EENST_INSA_ILi32EEESB_EEEEESI_SJ_SI_SJ_NS1J_6fusion15FusionCallbacksIS1N_NS1S_17LinearCombinationISI_fSI_fLNS_15FloatRoundStyleE2EEESH_S1R_JEEENS4_5SM1004TMEM4LOAD26SM100_TMEM_LOAD_32dp32b32xES1D_NS12_INS13_ILi2ELi4ELi3EEES16_NST_INS5_IJS17_S1P_EEENS5_IJS1P_SB_EEEEEEENS4_39AutoVectorizingCopyWithAssumedAlignmentILi128EEENS4_14SM90_TMA_STOREES26_S28_S28_EEEvvEEEEvNT_6ParamsE)
        /*0008*/ 	.word	0x00000076


	//----- nvinfo : EIATTR_FRAME_SIZE
	.align		4
.L_19:
        /*000c*/ 	.byte	0x04, 0x11
        /*000e*/ 	.short	(.L_21 - .L_20)
	.align		4
.L_20:
        /*0010*/ 	.word	index@($__internal_2_$__cuda_sm10x_tcgen05_guardrail_trap_unallocated_columns_being_dealloced)
        /*0014*/ 	.word	0x00000000


	//----- nvinfo : EIATTR_FRAME_SIZE
	.align		4
.L_21:
        /*0018*/ 	.byte	0x04, 0x11
        /*001a*/ 	.short	(.L_23 - .L_22)
	.align		4
.L_22:
        /*001c*/ 	.word	index@($__internal_1_$__cuda_sm10x_tcgen05_guardrail_trap_phase_invalid_during_alloc)
        /*0020*/ 	.word	0x00000000


	//----- nvinfo : EIATTR_FRAME_SIZE
	.align		4
.L_23:
        /*0024*/ 	.byte	0x04, 0x11
        /*0026*/ 	.short	(.L_25 - .L_24)
	.align		4
.L_24:
        /*0028*/ 	.word	index@($__internal_0_$__cuda_sm10x_tcgen05_guardrail_trap_col_being_dealloced_not_returned_by_alloc)
        /*002c*/ 	.word	0x00000000


	//----- nvinfo : EIATTR_FRAME_SIZE
	.align		4
.L_25:
        /*0030*/ 	.byte	0x04, 0x11
        /*0032*/ 	.short	(.L_27 - .L_26)
	.align		4
.L_26:
        /*0034*/ 	.word	index@(_ZN7cutlass13device_kernelINS_4gemm6kernel13GemmUniversalIN4cute5tupleIJiiiiEEENS1_10collective13CollectiveMmaINS1_35MainloopSm100TmaUmmaWarpSpecializedILi6ELi2ELi4ENS5_IJNS4_1CILi1EEENSA_ILi4EEESB_EEEEENS5_IJNSA_ILi128EEESF_NSA_ILi64EEEEEENS_6half_tENS5_IJlSB_lEEESI_NS5_IJSB_llEEENS4_8TiledMMAINS4_8MMA_AtomIJNS4_20SM100_MMA_F16BF16_SSISI_SI_fLi128ELi128ELNS4_4UMMA5MajorE0ELSP_1ELNSO_7ScaleInE0ELSQ_0EEEEEENS4_6LayoutINS5_IJSB_SB_SB_EEENS5_IJNSA_ILi0EEESV_SV_EEEEENS5_IJNS4_10UnderscoreESY_SY_EEEEENS4_23SM90_TMA_LOAD_MULTICASTENS4_14ComposedLayoutINS4_7SwizzleILi3ELi4ELi3EEENS4_18smem_ptr_flag_bitsILi16EEENST_INS5_IJNSA_ILi8EEESG_EEENS5_IJSG_SB_EEEEEEEvNS4_8identityENS4_13SM90_TMA_LOADENS12_IS14_S16_NST_INS5_IJSG_S17_EEENS5_IJSB_SG_EEEEEEEvS1C_EENS_8epilogue10collective18CollectiveEpilogueINS1J_23Sm100TmaWarpSpecializedILi4ELi2ELi32ELb1ELb0EEEJSH_NS5_IJNST_ISF_SB_EENST_INSA_ILi32EEESB_EEEEESI_SJ_SI_SJ_NS1J_6fusion15FusionCallbacksIS1N_NS1S_17LinearCombinationISI_fSI_fLNS_15FloatRoundStyleE2EEESH_S1R_JEEENS4_5SM1004TMEM4LOAD26SM100_TMEM_LOAD_32dp32b32xES1D_NS12_INS13_ILi2ELi4ELi3EEES16_NST_INS5_IJS17_S1P_EEENS5_IJS1P_SB_EEEEEEENS4_39AutoVectorizingCopyWithAssumedAlignmentILi128EEENS4_14SM90_TMA_STOREES26_S28_S28_EEEvvEEEEvNT_6ParamsE)
        /*0038*/ 	.word	0x00000000


	//----- nvinfo : EIATTR_MIN_STACK_SIZE
	.align		4
.L_27:
        /*003c*/ 	.byte	0x04, 0x12
        /*003e*/ 	.short	(.L_29 - .L_28)
	.align		4
.L_28:
        /*0040*/ 	.word	index@(_ZN7cutlass13device_kernelINS_4gemm6kernel13GemmUniversalIN4cute5tupleIJiiiiEEENS1_10collective13CollectiveMmaINS1_35MainloopSm100TmaUmmaWarpSpecializedILi6ELi2ELi4ENS5_IJNS4_1CILi1EEENSA_ILi4EEESB_EEEEENS5_IJNSA_ILi128EEESF_NSA_ILi64EEEEEENS_6half_tENS5_IJlSB_lEEESI_NS5_IJSB_llEEENS4_8TiledMMAINS4_8MMA_AtomIJNS4_20SM100_MMA_F16BF16_SSISI_SI_fLi128ELi128ELNS4_4UMMA5MajorE0ELSP_1ELNSO_7ScaleInE0ELSQ_0EEEEEENS4_6LayoutINS5_IJSB_SB_SB_EEENS5_IJNSA_ILi0EEESV_SV_EEEEENS5_IJNS4_10UnderscoreESY_SY_EEEEENS4_23SM90_TMA_LOAD_MULTICASTENS4_14ComposedLayoutINS4_7SwizzleILi3ELi4ELi3EEENS4_18smem_ptr_flag_bitsILi16EEENST_INS5_IJNSA_ILi8EEESG_EEENS5_IJSG_SB_EEEEEEEvNS4_8identityENS4_13SM90_TMA_LOADENS12_IS14_S16_NST_INS5_IJSG_S17_EEENS5_IJSB_SG_EEEEEEEvS1C_EENS_8epilogue10collective18CollectiveEpilogueINS1J_23Sm100TmaWarpSpecializedILi4ELi2ELi32ELb1ELb0EEEJSH_NS5_IJNST_ISF_SB_EENST_INSA_ILi32EEESB_EEEEESI_SJ_SI_SJ_NS1J_6fusion15FusionCallbacksIS1N_NS1S_17LinearCombinationISI_fSI_fLNS_15FloatRoundStyleE2EEESH_S1R_JEEENS4_5SM1004TMEM4LOAD26SM100_TMEM_LOAD_32dp32b32xES1D_NS12_INS13_ILi2ELi4ELi3EEES16_NST_INS5_IJS17_S1P_EEENS5_IJS1P_SB_EEEEEEENS4_39AutoVectorizingCopyWithAssumedAlignmentILi128EEENS4_14SM90_TMA_STOREES26_S28_S28_EEEvvEEEEvNT_6ParamsE)
        /*0044*/ 	.word	0x00000000
.L_29:


//--------------------- .nv.compat                --------------------------
	.section	.nv.compat,"",@"SHT_CUDA_COMPAT_INFO"
	.align	4
        /*0000*/ 	.byte	0x02, 0x09, 0x01, 0x00, 0x02, 0x02, 0x02, 0x00, 0x02, 0x05, 0x05, 0x00, 0x03, 0x07, 0x01, 0x01
        /*0010*/ 	.byte	0x02, 0x03, 0x01, 0x00, 0x02, 0x06, 0x01, 0x00, 0x04, 0x0b, 0x08, 0x00, 0x09, 0x00, 0x00, 0x00
        /*0020*/ 	.byte	0x00, 0x00, 0x00, 0x00


//--------------------- .nv.info._ZN7cutlass13device_kernelINS_4gemm6kernel13GemmUniversalIN4cute5tupleIJiiiiEEENS1_10collective13CollectiveMmaINS1_35MainloopSm100TmaUmmaWarpSpecializedILi6ELi2ELi4ENS5_IJNS4_1CILi1EEENSA_ILi4EEESB_EEEEENS5_IJNSA_ILi128EEESF_NSA_ILi64EEEEEENS_6half_tENS5_IJlSB_lEEESI_NS5_IJSB_llEEENS4_8TiledMMAINS4_8MMA_AtomIJNS4_20SM100_MMA_F16BF16_SSISI_SI_fLi128ELi128ELNS4_4UMMA5MajorE0ELSP_1ELNSO_7ScaleInE0ELSQ_0EEEEEENS4_6LayoutINS5_IJSB_SB_SB_EEENS5_IJNSA_ILi0EEESV_SV_EEEEENS5_IJNS4_10UnderscoreESY_SY_EEEEENS4_23SM90_TMA_LOAD_MULTICASTENS4_14ComposedLayoutINS4_7SwizzleILi3ELi4ELi3EEENS4_18smem_ptr_flag_bitsILi16EEENST_INS5_IJNSA_ILi8EEESG_EEENS5_IJSG_SB_EEEEEEEvNS4_8identityENS4_13SM90_TMA_LOADENS12_IS14_S16_NST_INS5_IJSG_S17_EEENS5_IJSB_SG_EEEEEEEvS1C_EENS_8epilogue10collective18CollectiveEpilogueINS1J_23Sm100TmaWarpSpecializedILi4ELi2ELi32ELb1ELb0EEEJSH_NS5_IJNST_ISF_SB_EENST_INSA_ILi32EEESB_EEEEESI_SJ_SI_SJ_NS1J_6fusion15FusionCallbacksIS1N_NS1S_17LinearCombinationISI_fSI_fLNS_15FloatRoundStyleE2EEESH_S1R_JEEENS4_5SM1004TMEM4LOAD26SM100_TMEM_LOAD_32dp32b32xES1D_NS12_INS13_ILi2ELi4ELi3EEES16_NST_INS5_IJS17_S1P_EEENS5_IJS1P_SB_EEEEEEENS4_39AutoVectorizingCopyWithAssumedAlignmentILi128EEENS4_14SM90_TMA_STOREES26_S28_S28_EEEvvEEEEvNT_6ParamsE --------------------------
	.section	.nv.info._ZN7cutlass13device_kernelINS_4gemm6kernel13GemmUniversalIN4cute5tupleIJiiiiEEENS1_10collective13CollectiveMmaINS1_35MainloopSm100TmaUmmaWarpSpecializedILi6ELi2ELi4ENS5_IJNS4_1CILi1EEENSA_ILi4EEESB_EEEEENS5_IJNSA_ILi128EEESF_NSA_ILi64EEEEEENS_6half_tENS5_IJlSB_lEEESI_NS5_IJSB_llEEENS4_8TiledMMAINS4_8MMA_AtomIJNS4_20SM100_MMA_F16BF16_SSISI_SI_fLi128ELi128ELNS4_4UMMA5MajorE0ELSP_1ELNSO_7ScaleInE0ELSQ_0EEEEEENS4_6LayoutINS5_IJSB_SB_SB_EEENS5_IJNSA_ILi0EEESV_SV_EEEEENS5_IJNS4_10UnderscoreESY_SY_EEEEENS4_23SM90_TMA_LOAD_MULTICASTENS4_14ComposedLayoutINS4_7SwizzleILi3ELi4ELi3EEENS4_18smem_ptr_flag_bitsILi16EEENST_INS5_IJNSA_ILi8EEESG_EEENS5_IJSG_SB_EEEEEEEvNS4_8identityENS4_13SM90_TMA_LOADENS12_IS14_S16_NST_INS5_IJSG_S17_EEENS5_IJSB_SG_EEEEEEEvS1C_EENS_8epilogue10collective18CollectiveEpilogueINS1J_23Sm100TmaWarpSpecializedILi4ELi2ELi32ELb1ELb0EEEJSH_NS5_IJNST_ISF_SB_EENST_INSA_ILi32EEESB_EEEEESI_SJ_SI_SJ_NS1J_6fusion15FusionCallbacksIS1N_NS1S_17LinearCombinationISI_fSI_fLNS_15FloatRoundStyleE2EEESH_S1R_JEEENS4_5SM1004TMEM4LOAD26SM100_TMEM_LOAD_32dp32b32xES1D_NS12_INS13_ILi2ELi4ELi3EEES16_NST_INS5_IJS17_S1P_EEENS5_IJS1P_SB_EEEEEEENS4_39AutoVectorizingCopyWithAssumedAlignmentILi128EEENS4_14SM90_TMA_STOREES26_S28_S28_EEEvvEEEEvNT_6ParamsE,"",@"SHT_CUDA_INFO"
	.sectionflags	@""
	.align	4


	//----- nvinfo : EIATTR_CUDA_API_VERSION
	.align		4
        /*0000*/ 	.byte	0x04, 0x37
        /*0002*/ 	.short	(.L_31 - .L_30)
.L_30:
        /*0004*/ 	.word	0x00000082


	//----- nvinfo : EIATTR_KPARAM_INFO
	.align		4
.L_31:
        /*0008*/ 	.byte	0x04, 0x17
        /*000a*/ 	.short	(.L_33 - .L_32)
.L_32:
        /*000c*/ 	.word	0x00000000
        /*0010*/ 	.short	0x0000
        /*0012*/ 	.short	0x0000
        /*0014*/ 	.byte	0x00, 0xf0, 0x01, 0x20


	//----- nvinfo : EIATTR_AT_ENTRY_FRAGMENTS
	.align		4
.L_33:
        /*0018*/ 	.byte	0x04, 0x4f
        /*001a*/ 	.short	(.L_35 - .L_34)


	//   ....[0]....
.L_34:
        /*001c*/ 	.word	0x00000006


	//----- nvinfo : EIATTR_RESERVED_SMEM_USED
	.align		4
.L_35:
        /*0020*/ 	.byte	0x01, 0x41
	.zero		2


	//----- nvinfo : EIATTR_SPARSE_MMA_MASK
	.align		4
        /*0024*/ 	.byte	0x03, 0x50
        /*0026*/ 	.short	0x0000


	//----- nvinfo : EIATTR_TCGEN05_1CTA_USED
	.align		4
        /*0028*/ 	.byte	0x01, 0x51
	.zero		2


	//----- nvinfo : EIATTR_MAXREG_COUNT
	.align		4
        /*002c*/ 	.byte	0x03, 0x1b
        /*002e*/ 	.short	0x00ff


	//----- nvinfo : EIATTR_NUM_BARRIERS
	.align		4
        /*0030*/ 	.byte	0x02, 0x4c
        /*0032*/ 	.byte	0x07
	.zero		1


	//----- nvinfo : EIATTR_EXTERNS
	.align		4
        /*0034*/ 	.byte	0x04, 0x0f
        /*0036*/ 	.short	(.L_37 - .L_36)


	//   ....[0]....
	.align		4
.L_36:
        /*0038*/ 	.word	index@(__assertfail)


	//----- nvinfo : EIATTR_MERCURY_ISA_VERSION
	.align		4
.L_37:
        /*003c*/ 	.byte	0x03, 0x5f
        /*003e*/ 	.short	0x0101


	//----- nvinfo : EIATTR_INT_WARP_WIDE_INSTR_OFFSETS
	.align		4
        /*0040*/ 	.byte	0x04, 0x31
        /*0042*/ 	.short	(.L_39 - .L_38)


	//   ....[0]....
.L_38:
        /*0044*/ 	.word	0x00003f20


	//   ....[1]....
        /*0048*/ 	.word	0x00003f40


	//   ....[2]....
        /*004c*/ 	.word	0x00003f70


	//   ....[3]....
        /*0050*/ 	.word	0x00004ab0


	//   ....[4]....
        /*0054*/ 	.word	0x00004b20


	//   ....[5]....
        /*0058*/ 	.word	0x00004c00


	//   ....[6]....
        /*005c*/ 	.word	0x00004c80


	//   ....[7]....
        /*0060*/ 	.word	0x00004d80


	//   ....[8]....
        /*0064*/ 	.word	0x00004e00


	//   ....[9]....
        /*0068*/ 	.word	0x00004ef0


	//   ....[10]....
        /*006c*/ 	.word	0x00004fa0


	//----- nvinfo : EIATTR_COOP_GROUP_MASK_REGIDS
	.align		4
.L_39:
        /*0070*/ 	.byte	0x04, 0x29
        /*0072*/ 	.short	(.L_41 - .L_40)


	//   ....[0]....
.L_40:
        /*0074*/ 	.word	0xffffffff


	//   ....[1]....
        /*0078*/ 	.word	0xffffffff


	//   ....[2]....
        /*007c*/ 	.word	0xffffffff


	//   ....[3]....
        /*0080*/ 	.word	0xffffffff


	//   ....[4]....
        /*0084*/ 	.word	0xffffffff


	//   ....[5]....
        /*0088*/ 	.word	0xffffffff


	//   ....[6]....
        /*008c*/ 	.word	0xffffffff


	//   ....[7]....
        /*0090*/ 	.word	0xffffffff


	//   ....[8]....
        /*0094*/ 	.word	0xffffffff


	//   ....[9]....
        /*0098*/ 	.word	0xffffffff


	//   ....[10]....
        /*009c*/ 	.word	0xffffffff


	//   ....[11]....
        /*00a0*/ 	.word	0xffffffff


	//   ....[12]....
        /*00a4*/ 	.word	0xffffffff


	//   ....[13]....
        /*00a8*/ 	.word	0xffffffff


	//----- nvinfo : EIATTR_COOP_GROUP_INSTR_OFFSETS
	.align		4
.L_41:
        /*00ac*/ 	.byte	0x04, 0x28
        /*00ae*/ 	.short	(.L_43 - .L_42)


	//   ....[0]....
.L_42:
        /*00b0*/ 	.word	0x00000080


	//   ....[1]....
        /*00b4*/ 	.word	0x000004f0


	//   ....[2]....
        /*00b8*/ 	.word	0x000006e0


	//   ....[3]....
        /*00bc*/ 	.word	0x00000880


	//   ....[4]....
        /*00c0*/ 	.word	0x00000980


	//   ....[5]....
        /*00c4*/ 	.word	0x00000af0


	//   ....[6]....
        /*00c8*/ 	.word	0x00000c90


	//   ....[7]....
        /*00cc*/ 	.word	0x00000e40


	//   ....[8]....
        /*00d0*/ 	.word	0x000021a0


	//   ....[9]....
        /*00d4*/ 	.word	0x00003170


	//   ....[10]....
        /*00d8*/ 	.word	0x00003380


	//   ....[11]....
        /*00dc*/ 	.word	0x000033b0


	//   ....[12]....
        /*00e0*/ 	.word	0x00003e00


	//   ....[13]....
        /*00e4*/ 	.word	0x00004030


	//----- nvinfo : EIATTR_VRC_CTA_INIT_COUNT
	.align		4
.L_43:
        /*00e8*/ 	.byte	0x02, 0x4a
        /*00ea*/ 	.byte	0x80
	.zero		1


	//----- nvinfo : EIATTR_SYSCALL_OFFSETS
	.align		4
        /*00ec*/ 	.byte	0x04, 0x46
        /*00ee*/ 	.short	(.L_45 - .L_44)


	//   ....[0]....
.L_44:
        /*00f0*/ 	.word	0x00005bf0


	//   ....[1]....
        /*00f4*/ 	.word	0x00005ce0


	//   ....[2]....
        /*00f8*/ 	.word	0x000064b0


	//   ....[3]....
        /*00fc*/ 	.word	0x00007130


	//   ....[4]....
        /*0100*/ 	.word	0x00007d90


	//   ....[5]....
        /*0104*/ 	.word	0x000089f0


	//----- nvinfo : EIATTR_MBARRIER_INSTR_OFFSETS
	.align		4
.L_45:
        /*0108*/ 	.byte	0x04, 0x39
        /*010a*/ 	.short	(.L_47 - .L_46)


	//   ....[0]....
.L_46:
        /*010c*/ 	.word	0x00000610
        /*0110*/ 	.word	0x000000ff
        /*0114*/ 	.word	0x00000000
        /*0118*/ 	.short	0x0100
        /*011a*/ 	.byte	0x04
	.zero		1


	//   ....[1]....
        /*011c*/ 	.word	0x00000620
        /*0120*/ 	.word	0x000000ff
        /*0124*/ 	.word	0x00000030
        /*0128*/ 	.short	0x0100
        /*012a*/ 	.byte	0x04
	.zero		1


	//   ....[2]....
        /*012c*/ 	.word	0x00000630
        /*0130*/ 	.word	0x000000ff
        /*0134*/ 	.word	0x00000008
        /*0138*/ 	.short	0x0100
        /*013a*/ 	.byte	0x04
	.zero		1


	//   ....[3]....
        /*013c*/ 	.word	0x00000640
        /*0140*/ 	.word	0x000000ff
        /*0144*/ 	.word	0x00000038
        /*0148*/ 	.short	0x0100
        /*014a*/ 	.byte	0x04
	.zero		1


	//   ....[4]....
        /*014c*/ 	.word	0x00000650
        /*0150*/ 	.word	0x000000ff
        /*0154*/ 	.word	0x00000010
        /*0158*/ 	.short	0x0100
        /*015a*/ 	.byte	0x04
	.zero		1


	//   ....[5]....
        /*015c*/ 	.word	0x00000660
        /*0160*/ 	.word	0x000000ff
        /*0164*/ 	.word	0x00000040
        /*0168*/ 	.short	0x0100
        /*016a*/ 	.byte	0x04
	.zero		1


	//   ....[6]....
        /*016c*/ 	.word	0x00000670
        /*0170*/ 	.word	0x000000ff
        /*0174*/ 	.word	0x00000018
        /*0178*/ 	.short	0x0100
        /*017a*/ 	.byte	0x04
	.zero		1


	//   ....[7]....
        /*017c*/ 	.word	0x00000680
        /*0180*/ 	.word	0x000000ff
        /*0184*/ 	.word	0x00000048
        /*0188*/ 	.short	0x0100
        /*018a*/ 	.byte	0x04
	.zero		1


	//   ....[8]....
        /*018c*/ 	.word	0x00000690
        /*0190*/ 	.word	0x000000ff
        /*0194*/ 	.word	0x00000020
        /*0198*/ 	.short	0x0100
        /*019a*/ 	.byte	0x04
	.zero		1


	//   ....[9]....
        /*019c*/ 	.word	0x000006a0
        /*01a0*/ 	.word	0x000000ff
        /*01a4*/ 	.word	0x00000050
        /*01a8*/ 	.short	0x0100
        /*01aa*/ 	.byte	0x04
	.zero		1


	//   ....[10]....
        /*01ac*/ 	.word	0x000006b0
        /*01b0*/ 	.word	0x000000ff
        /*01b4*/ 	.word	0x00000028
        /*01b8*/ 	.short	0x0100
        /*01ba*/ 	.byte	0x04
	.zero		1


	//   ....[11]....
        /*01bc*/ 	.word	0x000006c0
        /*01c0*/ 	.word	0x000000ff
        /*01c4*/ 	.word	0x00000058
        /*01c8*/ 	.short	0x0100
        /*01ca*/ 	.byte	0x04
	.zero		1


	//   ....[12]....
        /*01cc*/ 	.word	0x000007f0
        /*01d0*/ 	.word	0x000000ff
        /*01d4*/ 	.word	0x00000060
        /*01d8*/ 	.short	0x0100
        /*01da*/ 	.byte	0x04
	.zero		1


	//   ....[13]....
        /*01dc*/ 	.word	0x00000800
        /*01e0*/ 	.word	0x000000ff
        /*01e4*/ 	.word	0x00000080
        /*01e8*/ 	.short	0x0100
        /*01ea*/ 	.byte	0x04
	.zero		1


	//   ....[14]....
        /*01ec*/ 	.word	0x00000810
        /*01f0*/ 	.word	0x000000ff
        /*01f4*/ 	.word	0x00000068
        /*01f8*/ 	.short	0x0100
        /*01fa*/ 	.byte	0x04
	.zero		1


	//   ....[15]....
        /*01fc*/ 	.word	0x00000820
        /*0200*/ 	.word	0x000000ff
        /*0204*/ 	.word	0x00000088
        /*0208*/ 	.short	0x0100
        /*020a*/ 	.byte	0x04
	.zero		1


	//   ....[16]....
        /*020c*/ 	.word	0x00000830
        /*0210*/ 	.word	0x000000ff
        /*0214*/ 	.word	0x00000070
        /*0218*/ 	.short	0x0100
        /*021a*/ 	.byte	0x04
	.zero		1


	//   ....[17]....
        /*021c*/ 	.word	0x00000840
        /*0220*/ 	.word	0x000000ff
        /*0224*/ 	.word	0x00000090
        /*0228*/ 	.short	0x0100
        /*022a*/ 	.byte	0x04
	.zero		1


	//   ....[18]....
        /*022c*/ 	.word	0x00000850
        /*0230*/ 	.word	0x000000ff
        /*0234*/ 	.word	0x00000078
        /*0238*/ 	.short	0x0100
        /*023a*/ 	.byte	0x04
	.zero		1


	//   ....[19]....
        /*023c*/ 	.word	0x00000860
        /*0240*/ 	.word	0x000000ff
        /*0244*/ 	.word	0x00000098
        /*0248*/ 	.short	0x0100
        /*024a*/ 	.byte	0x04
	.zero		1


	//   ....[20]....
        /*024c*/ 	.word	0x00000950
        /*0250*/ 	.word	0x000000ff
        /*0254*/ 	.word	0x000000a0
        /*0258*/ 	.short	0x0100
        /*025a*/ 	.byte	0x06
	.zero		1


	//   ....[21]....
        /*025c*/ 	.word	0x00000960
        /*0260*/ 	.word	0x000000ff
        /*0264*/ 	.word	0x000000a8
        /*0268*/ 	.short	0x0100
        /*026a*/ 	.byte	0x06
	.zero		1


	//   ....[22]....
        /*026c*/ 	.word	0x00000aa0
        /*0270*/ 	.word	0x000000ff
        /*0274*/ 	.word	0x000000b0
        /*0278*/ 	.short	0x0100
        /*027a*/ 	.byte	0x06
	.zero		1


	//   ....[23]....
        /*027c*/ 	.word	0x00000ab0
        /*0280*/ 	.word	0x000000ff
        /*0284*/ 	.word	0x000000c0
        /*0288*/ 	.short	0x0100
        /*028a*/ 	.byte	0x06
	.zero		1


	//   ....[24]....
        /*028c*/ 	.word	0x00000ac0
        /*0290*/ 	.word	0x000000ff
        /*0294*/ 	.word	0x000000b8
        /*0298*/ 	.short	0x0100
        /*029a*/ 	.byte	0x06
	.zero		1


	//   ....[25]....
        /*029c*/ 	.word	0x00000ad0
        /*02a0*/ 	.word	0x000000ff
        /*02a4*/ 	.word	0x000000c8
        /*02a8*/ 	.short	0x0100
        /*02aa*/ 	.byte	0x06
	.zero		1


	//   ....[26]....
        /*02ac*/ 	.word	0x00000c00
        /*02b0*/ 	.word	0x000000ff
        /*02b4*/ 	.word	0x000000d0
        /*02b8*/ 	.short	0x0100
        /*02ba*/ 	.byte	0x04
	.zero		1


	//   ....[27]....
        /*02bc*/ 	.word	0x00000c10
        /*02c0*/ 	.word	0x000000ff
        /*02c4*/ 	.word	0x000000f0
        /*02c8*/ 	.short	0x0100
        /*02ca*/ 	.byte	0x04
	.zero		1


	//   ....[28]....
        /*02cc*/ 	.word	0x00000c20
        /*02d0*/ 	.word	0x000000ff
        /*02d4*/ 	.word	0x000000d8
        /*02d8*/ 	.short	0x0100
        /*02da*/ 	.byte	0x04
	.zero		1


	//   ....[29]....
        /*02dc*/ 	.word	0x00000c30
        /*02e0*/ 	.word	0x000000ff
        /*02e4*/ 	.word	0x000000f8
        /*02e8*/ 	.short	0x0100
        /*02ea*/ 	.byte	0x04
	.zero		1


	//   ....[30]....
        /*02ec*/ 	.word	0x00000c40
        /*02f0*/ 	.word	0x000000ff
        /*02f4*/ 	.word	0x000000e0
        /*02f8*/ 	.short	0x0100
        /*02fa*/ 	.byte	0x04
	.zero		1


	//   ....[31]....
        /*02fc*/ 	.word	0x00000c50
        /*0300*/ 	.word	0x000000ff
        /*0304*/ 	.word	0x00000100
        /*0308*/ 	.short	0x0100
        /*030a*/ 	.byte	0x04
	.zero		1


	//   ....[32]....
        /*030c*/ 	.word	0x00000c60
        /*0310*/ 	.word	0x000000ff
        /*0314*/ 	.word	0x000000e8
        /*0318*/ 	.short	0x0100
        /*031a*/ 	.byte	0x04
	.zero		1


	//   ....[33]....
        /*031c*/ 	.word	0x00000c70
        /*0320*/ 	.word	0x000000ff
        /*0324*/ 	.word	0x00000108
        /*0328*/ 	.short	0x0100
        /*032a*/ 	.byte	0x04
	.zero		1


	//   ....[34]....
        /*032c*/ 	.word	0x00000d60
        /*0330*/ 	.word	0x000000ff
        /*0334*/ 	.word	0x00000110
        /*0338*/ 	.short	0x0100
        /*033a*/ 	.byte	0x04
	.zero		1


	//   ....[35]....
        /*033c*/ 	.word	0x00000d70
        /*0340*/ 	.word	0x000000ff
        /*0344*/ 	.word	0x00000120
        /*0348*/ 	.short	0x0100
        /*034a*/ 	.byte	0x04
	.zero		1


	//   ....[36]....
        /*034c*/ 	.word	0x00000d80
        /*0350*/ 	.word	0x000000ff
        /*0354*/ 	.word	0x00000118
        /*0358*/ 	.short	0x0100
        /*035a*/ 	.byte	0x04
	.zero		1


	//   ....[37]....
        /*035c*/ 	.word	0x00000d90
        /*0360*/ 	.word	0x000000ff
        /*0364*/ 	.word	0x00000128
        /*0368*/ 	.short	0x0100
        /*036a*/ 	.byte	0x04
	.zero		1


	//   ....[38]....
        /*036c*/ 	.word	0x00001940
        /*0370*/ 	.word	0x00000003
        /*0374*/ 	.word	0x00000120
        /*0378*/ 	.short	0x010a
        /*037a*/ 	.byte	0xff
	.zero		1


	//   ....[39]....
        /*037c*/ 	.word	0x00001970
        /*0380*/ 	.word	0x00000003
        /*0384*/ 	.word	0x00000110
        /*0388*/ 	.short	0x0101
        /*038a*/ 	.byte	0xff
	.zero		1


	//   ....[40]....
        /*038c*/ 	.word	0x00001a40
        /*0390*/ 	.word	0x000000ff
        /*0394*/ 	.word	0x00000030
        /*0398*/ 	.short	0x010a
        /*039a*/ 	.byte	0x04
	.zero		1


	//   ....[41]....
        /*039c*/ 	.word	0x00001ad0
        /*03a0*/ 	.word	0x000000ff
        /*03a4*/ 	.word	0x00000030
        /*03a8*/ 	.short	0x010a
        /*03aa*/ 	.byte	0x21
	.zero		1


	//   ....[42]....
        /*03ac*/ 	.word	0x00001c90
        /*03b0*/ 	.word	0x000000ff
        /*03b4*/ 	.word	0x00000030
        /*03b8*/ 	.short	0x010a
        /*03ba*/ 	.byte	0x05
	.zero		1


	//   ....[43]....
        /*03bc*/ 	.word	0x00001de0
        /*03c0*/ 	.word	0x000000ff
        /*03c4*/ 	.word	0x000000a8
        /*03c8*/ 	.short	0x0101
        /*03ca*/ 	.byte	0x0d
	.zero		1


	//   ....[44]....
        /*03cc*/ 	.word	0x00001e00
        /*03d0*/ 	.word	0x000000ff
        /*03d4*/ 	.word	0x00000030
        /*03d8*/ 	.short	0x010a
        /*03da*/ 	.byte	0x04
	.zero		1


	//   ....[45]....
        /*03dc*/ 	.word	0x00001e90
        /*03e0*/ 	.word	0x000000ff
        /*03e4*/ 	.word	0x00000030
        /*03e8*/ 	.short	0x010a
        /*03ea*/ 	.byte	0x19
	.zero		1


	//   ....[46]....
        /*03ec*/ 	.word	0x00002030
        /*03f0*/ 	.word	0x000000ff
        /*03f4*/ 	.word	0x00000030
        /*03f8*/ 	.short	0x010a
        /*03fa*/ 	.byte	0x05
	.zero		1


	//   ....[47]....
        /*03fc*/ 	.word	0x000021d0
        /*0400*/ 	.word	0x00000003
        /*0404*/ 	.word	0x000000b0
        /*0408*/ 	.short	0x010a
        /*040a*/ 	.byte	0xff
	.zero		1


	//   ....[48]....
        /*040c*/ 	.word	0x00002320
        /*0410*/ 	.word	0x00000000
        /*0414*/ 	.word	0x00000000
        /*0418*/ 	.short	0x0101
        /*041a*/ 	.byte	0xff
	.zero		1


	//   ....[49]....
        /*041c*/ 	.word	0x000028d0
        /*0420*/ 	.word	0x000000ff
        /*0424*/ 	.word	0x00000000
        /*0428*/ 	.short	0x010a
        /*042a*/ 	.byte	0x04
	.zero		1


	//   ....[50]....
        /*042c*/ 	.word	0x00002960
        /*0430*/ 	.word	0x000000ff
        /*0434*/ 	.word	0x00000000
        /*0438*/ 	.short	0x010a
        /*043a*/ 	.byte	0x05
	.zero		1


	//   ....[51]....
        /*043c*/ 	.word	0x000029f0
        /*0440*/ 	.word	0x000000ff
        /*0444*/ 	.word	0x00000000
        /*0448*/ 	.short	0x010a
        /*044a*/ 	.byte	0x05
	.zero		1


	//   ....[52]....
        /*044c*/ 	.word	0x00002a80
        /*0450*/ 	.word	0x000000ff
        /*0454*/ 	.word	0x00000000
        /*0458*/ 	.short	0x010a
        /*045a*/ 	.byte	0x05
	.zero		1


	//   ....[53]....
        /*045c*/ 	.word	0x00002b10
        /*0460*/ 	.word	0x000000ff
        /*0464*/ 	.word	0x00000000
        /*0468*/ 	.short	0x010a
        /*046a*/ 	.byte	0x05
	.zero		1


	//   ....[54]....
        /*046c*/ 	.word	0x00002bb0
        /*0470*/ 	.word	0x00000000
        /*0474*/ 	.word	0x00000000
        /*0478*/ 	.short	0x010a
        /*047a*/ 	.byte	0xff
	.zero		1


	//   ....[55]....
        /*047c*/ 	.word	0x00002cd0
        /*0480*/ 	.word	0x00000002
        /*0484*/ 	.word	0x00000110
        /*0488*/ 	.short	0x010a
        /*048a*/ 	.byte	0xff
	.zero		1


	//   ....[56]....
        /*048c*/ 	.word	0x00002d30
        /*0490*/ 	.word	0x00000004
        /*0494*/ 	.word	0x00000000
        /*0498*/ 	.short	0x0101
        /*049a*/ 	.byte	0xff
	.zero		1


	//   ....[57]....
        /*049c*/ 	.word	0x00002d50
        /*04a0*/ 	.word	0x000000ff
        /*04a4*/ 	.word	0x000000c0
        /*04a8*/ 	.short	0x010a
        /*04aa*/ 	.byte	0x04
	.zero		1


	//   ....[58]....
        /*04ac*/ 	.word	0x00002e70
        /*04b0*/ 	.word	0x00000002
        /*04b4*/ 	.word	0x000000b0
        /*04b8*/ 	.short	0x010a
        /*04ba*/ 	.byte	0xff
	.zero		1


	//   ....[59]....
        /*04bc*/ 	.word	0x00002f80
        /*04c0*/ 	.word	0x00000002
        /*04c4*/ 	.word	0x00000000
        /*04c8*/ 	.short	0x0101
        /*04ca*/ 	.byte	0xff
	.zero		1


	//   ....[60]....
        /*04cc*/ 	.word	0x00003010
        /*04d0*/ 	.word	0x000000ff
        /*04d4*/ 	.word	0x000000c0
        /*04d8*/ 	.short	0x0106
        /*04da*/ 	.byte	0x04
	.zero		1


	//   ....[61]....
        /*04dc*/ 	.word	0x00003030
        /*04e0*/ 	.word	0x000000ff
        /*04e4*/ 	.word	0x000000c0
        /*04e8*/ 	.short	0x010a
        /*04ea*/ 	.byte	0x04
	.zero		1


	//   ....[62]....
        /*04ec*/ 	.word	0x000030c0
        /*04f0*/ 	.word	0x000000ff
        /*04f4*/ 	.word	0x000000c0
        /*04f8*/ 	.short	0x0106
        /*04fa*/ 	.byte	0x07
	.zero		1


	//   ....[63]....
        /*04fc*/ 	.word	0x00003100
        /*0500*/ 	.word	0x00000000
        /*0504*/ 	.word	0x000000c0
        /*0508*/ 	.short	0x010a
        /*050a*/ 	.byte	0xff
	.zero		1


	//   ....[64]....
        /*050c*/ 	.word	0x00003650
        /*0510*/ 	.word	0x00000000
        /*0514*/ 	.word	0x000000b0
        /*0518*/ 	.short	0x010a
        /*051a*/ 	.byte	0xff
	.zero		1


	//   ....[65]....
        /*051c*/ 	.word	0x00003760
        /*0520*/ 	.word	0x00000003
        /*0524*/ 	.word	0x00000000
        /*0528*/ 	.short	0x0101
        /*052a*/ 	.byte	0xff
	.zero		1


	//   ....[66]....
        /*052c*/ 	.word	0x00003770
        /*0530*/ 	.word	0x000000ff
        /*0534*/ 	.word	0x00000000
        /*0538*/ 	.short	0x010a
        /*053a*/ 	.byte	0x04
	.zero		1


	//   ....[67]....
        /*053c*/ 	.word	0x00003790
        /*0540*/ 	.word	0x000000ff
        /*0544*/ 	.word	0x000000f0
        /*0548*/ 	.short	0x010a
        /*054a*/ 	.byte	0x1e
	.zero		1


	//   ....[68]....
        /*054c*/ 	.word	0x00003860
        /*0550*/ 	.word	0x000000ff
        /*0554*/ 	.word	0x00000000
        /*0558*/ 	.short	0x010a
        /*055a*/ 	.byte	0x05
	.zero		1


	//   ....[69]....
        /*055c*/ 	.word	0x000039a0
        /*0560*/ 	.word	0x000000ff
        /*0564*/ 	.word	0x00000000
        /*0568*/ 	.short	0x010a
        /*056a*/ 	.byte	0x04
	.zero		1


	//   ....[70]....
        /*056c*/ 	.word	0x00003c30
        /*0570*/ 	.word	0x000000ff
        /*0574*/ 	.word	0x00000000
        /*0578*/ 	.short	0x010a
        /*057a*/ 	.byte	0x04
	.zero		1


	//   ....[71]....
        /*057c*/ 	.word	0x00003cc0
        /*0580*/ 	.word	0x000000ff
        /*0584*/ 	.word	0x00000000
        /*0588*/ 	.short	0x010a
        /*058a*/ 	.byte	0x05
	.zero		1


	//   ....[72]....
        /*058c*/ 	.word	0x00003d50
        /*0590*/ 	.word	0x000000ff
        /*0594*/ 	.word	0x00000000
        /*0598*/ 	.short	0x010a
        /*059a*/ 	.byte	0x05
	.zero		1


	//   ....[73]....
        /*059c*/ 	.word	0x00003de0
        /*05a0*/ 	.word	0x000000ff
        /*05a4*/ 	.word	0x00000000
        /*05a8*/ 	.short	0x010a
        /*05aa*/ 	.byte	0x04
	.zero		1


	//   ....[74]....
        /*05ac*/ 	.word	0x000042b0
        /*05b0*/ 	.word	0x0000000c
        /*05b4*/ 	.word	0x000000b0
        /*05b8*/ 	.short	0x010a
        /*05ba*/ 	.byte	0xff
	.zero		1


	//   ....[75]....
        /*05bc*/ 	.word	0x00004420
        /*05c0*/ 	.word	0x00000000
        /*05c4*/ 	.word	0x00000000
        /*05c8*/ 	.short	0x0101
        /*05ca*/ 	.byte	0xff
	.zero		1


	//   ....[76]....
        /*05cc*/ 	.word	0x000048b0
        /*05d0*/ 	.word	0x000000ff
        /*05d4*/ 	.word	0x000000a8
        /*05d8*/ 	.short	0x010a
        /*05da*/ 	.byte	0x15
	.zero		1


	//   ....[77]....
        /*05dc*/ 	.word	0x00004a30
        /*05e0*/ 	.word	0x000000ff
        /*05e4*/ 	.word	0x00000080
        /*05e8*/ 	.short	0x010a
        /*05ea*/ 	.byte	0x15
	.zero		1


	//   ....[78]....
        /*05ec*/ 	.word	0x00004bb0
        /*05f0*/ 	.word	0x000000ff
        /*05f4*/ 	.word	0x00000060
        /*05f8*/ 	.short	0x010b
        /*05fa*/ 	.byte	0x15
	.zero		1


	//   ....[79]....
        /*05fc*/ 	.word	0x00004bc0
        /*0600*/ 	.word	0x000000ff
        /*0604*/ 	.word	0x00000000
        /*0608*/ 	.short	0x0101
        /*060a*/ 	.byte	0x06
	.zero		1


	//   ....[80]....
        /*060c*/ 	.word	0x00004bd0
        /*0610*/ 	.word	0x000000ff
        /*0614*/ 	.word	0x00000088
        /*0618*/ 	.short	0x010a
        /*061a*/ 	.byte	0x15
	.zero		1


	//   ....[81]....
        /*061c*/ 	.word	0x00004d30
        /*0620*/ 	.word	0x000000ff
        /*0624*/ 	.word	0x00000068
        /*0628*/ 	.short	0x010b
        /*062a*/ 	.byte	0x15
	.zero		1


	//   ....[82]....
        /*062c*/ 	.word	0x00004d40
        /*0630*/ 	.word	0x000000ff
        /*0634*/ 	.word	0x00000000
        /*0638*/ 	.short	0x0101
        /*063a*/ 	.byte	0x06
	.zero		1


	//   ....[83]....
        /*063c*/ 	.word	0x00004d50
        /*0640*/ 	.word	0x000000ff
        /*0644*/ 	.word	0x00000090
        /*0648*/ 	.short	0x010a
        /*064a*/ 	.byte	0x15
	.zero		1


	//   ....[84]....
        /*064c*/ 	.word	0x00004ea0
        /*0650*/ 	.word	0x000000ff
        /*0654*/ 	.word	0x00000070
        /*0658*/ 	.short	0x010b
        /*065a*/ 	.byte	0x15
	.zero		1


	//   ....[85]....
        /*065c*/ 	.word	0x00004eb0
        /*0660*/ 	.word	0x000000ff
        /*0664*/ 	.word	0x00000000
        /*0668*/ 	.short	0x0101
        /*066a*/ 	.byte	0x06
	.zero		1


	//   ....[86]....
        /*066c*/ 	.word	0x00004ec0
        /*0670*/ 	.word	0x000000ff
        /*0674*/ 	.word	0x00000098
        /*0678*/ 	.short	0x010a
        /*067a*/ 	.byte	0x15
	.zero		1


	//   ....[87]....
        /*067c*/ 	.word	0x000050b0
        /*0680*/ 	.word	0x000000ff
        /*0684*/ 	.word	0x00000078
        /*0688*/ 	.short	0x010b
        /*068a*/ 	.byte	0x15
	.zero		1


	//   ....[88]....
        /*068c*/ 	.word	0x000050c0
        /*0690*/ 	.word	0x000000ff
        /*0694*/ 	.word	0x00000000
        /*0698*/ 	.short	0x0101
        /*069a*/ 	.byte	0x25
	.zero		1


	//   ....[89]....
        /*069c*/ 	.word	0x000050f0
        /*06a0*/ 	.word	0x000000ff
        /*06a4*/ 	.word	0x00000080
        /*06a8*/ 	.short	0x010a
        /*06aa*/ 	.byte	0x15
	.zero		1


	//   ....[90]....
        /*06ac*/ 	.word	0x00005110
        /*06b0*/ 	.word	0x000000ff
        /*06b4*/ 	.word	0x00000088
        /*06b8*/ 	.short	0x010a
        /*06ba*/ 	.byte	0x15
	.zero		1


	//   ....[91]....
        /*06bc*/ 	.word	0x00005130
        /*06c0*/ 	.word	0x000000ff
        /*06c4*/ 	.word	0x00000090
        /*06c8*/ 	.short	0x010a
        /*06ca*/ 	.byte	0x15
	.zero		1


	//   ....[92]....
        /*06cc*/ 	.word	0x00005170
        /*06d0*/ 	.word	0x00000000
        /*06d4*/ 	.word	0x00000098
        /*06d8*/ 	.short	0x010a
        /*06da*/ 	.byte	0xff
	.zero		1


	//   ....[93]....
        /*06dc*/ 	.word	0x00005480
        /*06e0*/ 	.word	0x00000003
        /*06e4*/ 	.word	0x000000b0
        /*06e8*/ 	.short	0x010a
        /*06ea*/ 	.byte	0xff
	.zero		1


	//   ....[94]....
        /*06ec*/ 	.word	0x00005600
        /*06f0*/ 	.word	0x00000000
        /*06f4*/ 	.word	0x00000000
        /*06f8*/ 	.short	0x0101
        /*06fa*/ 	.byte	0xff
	.zero		1


	//   ....[95]....
        /*06fc*/ 	.word	0x00006170
        /*0700*/ 	.word	0x000000ff
        /*0704*/ 	.word	0x00000060
        /*0708*/ 	.short	0x010a
        /*070a*/ 	.byte	0x2c
	.zero		1


	//   ....[96]....
        /*070c*/ 	.word	0x000061b0
        /*0710*/ 	.word	0x00000063
        /*0714*/ 	.word	0x000000d0
        /*0718*/ 	.short	0x010a
        /*071a*/ 	.byte	0xff
	.zero		1


	//   ....[97]....
        /*071c*/ 	.word	0x000062a0
        /*0720*/ 	.word	0x000000ff
        /*0724*/ 	.word	0x00000060
        /*0728*/ 	.short	0x010a
        /*072a*/ 	.byte	0x2c
	.zero		1


	//   ....[98]....
        /*072c*/ 	.word	0x00006390
        /*0730*/ 	.word	0x00000063
        /*0734*/ 	.word	0x000000d0
        /*0738*/ 	.short	0x010a
        /*073a*/ 	.byte	0xff
	.zero		1


	//   ....[99]....
        /*073c*/ 	.word	0x00006e60
        /*0740*/ 	.word	0x00000000
        /*0744*/ 	.word	0x00000000
        /*0748*/ 	.short	0x0101
        /*074a*/ 	.byte	0xff
	.zero		1


	//   ....[100]....
        /*074c*/ 	.word	0x00006e70
        /*0750*/ 	.word	0x00000003
        /*0754*/ 	.word	0x00000060
        /*0758*/ 	.short	0x010a
        /*075a*/ 	.byte	0xff
	.zero		1


	//   ....[101]....
        /*075c*/ 	.word	0x00006f50
        /*0760*/ 	.word	0x00000003
        /*0764*/ 	.word	0x00000060
        /*0768*/ 	.short	0x010a
        /*076a*/ 	.byte	0xff
	.zero		1


	//   ....[102]....
        /*076c*/ 	.word	0x00007ac0
        /*0770*/ 	.word	0x0000003d
        /*0774*/ 	.word	0x00000000
        /*0778*/ 	.short	0x0101
        /*077a*/ 	.byte	0xff
	.zero		1


	//   ....[103]....
        /*077c*/ 	.word	0x00007ae0
        /*0780*/ 	.word	0x0000003e
        /*0784*/ 	.word	0x00000060
        /*0788*/ 	.short	0x010a
        /*078a*/ 	.byte	0xff
	.zero		1


	//   ....[104]....
        /*078c*/ 	.word	0x00007bb0
        /*0790*/ 	.word	0x0000003e
        /*0794*/ 	.word	0x00000060
        /*0798*/ 	.short	0x010a
        /*079a*/ 	.byte	0xff
	.zero		1


	//   ....[105]....
        /*079c*/ 	.word	0x00008720
        /*07a0*/ 	.word	0x0000003d
        /*07a4*/ 	.word	0x00000000
        /*07a8*/ 	.short	0x0101
        /*07aa*/ 	.byte	0xff
	.zero		1


	//   ....[106]....
        /*07ac*/ 	.word	0x00008740
        /*07b0*/ 	.word	0x0000003e
        /*07b4*/ 	.word	0x00000060
        /*07b8*/ 	.short	0x010a
        /*07ba*/ 	.byte	0xff
	.zero		1


	//   ....[107]....
        /*07bc*/ 	.word	0x00008810
        /*07c0*/ 	.word	0x0000003e
        /*07c4*/ 	.word	0x00000060
        /*07c8*/ 	.short	0x010a
        /*07ca*/ 	.byte	0xff
	.zero		1


	//   ....[108]....
        /*07cc*/ 	.word	0x00008b50
        /*07d0*/ 	.word	0x000000ff
        /*07d4*/ 	.word	0x00000000
        /*07d8*/ 	.short	0x0101
        /*07da*/ 	.byte	0x04
	.zero		1


	//   ....[109]....
        /*07dc*/ 	.word	0x000093e0
        /*07e0*/ 	.word	0x00000002
        /*07e4*/ 	.word	0x00000000
        /*07e8*/ 	.short	0x0101
        /*07ea*/ 	.byte	0xff
	.zero		1


	//   ....[110]....
        /*07ec*/ 	.word	0x00009670
        /*07f0*/ 	.word	0x000000ff
        /*07f4*/ 	.word	0x00000000
        /*07f8*/ 	.short	0x0101
        /*07fa*/ 	.byte	0x04
	.zero		1


	//   ....[111]....
        /*07fc*/ 	.word	0x00009690
        /*0800*/ 	.word	0x00000003
        /*0804*/ 	.word	0x00000120
        /*0808*/ 	.short	0x010a
        /*080a*/ 	.byte	0xff
	.zero		1


	//   ....[112]....
        /*080c*/ 	.word	0x000096f0
        /*0810*/ 	.word	0x00000000
        /*0814*/ 	.word	0x00000030
        /*0818*/ 	.short	0x010a
        /*081a*/ 	.byte	0xff
	.zero		1


	//   ....[113]....
        /*081c*/ 	.word	0x00009750
        /*0820*/ 	.word	0x00000000
        /*0824*/ 	.word	0x00000030
        /*0828*/ 	.short	0x010a
        /*082a*/ 	.byte	0xff
	.zero		1


	//   ....[114]....
        /*082c*/ 	.word	0x000097a0
        /*0830*/ 	.word	0x00000003
        /*0834*/ 	.word	0x000000b0
        /*0838*/ 	.short	0x010a
        /*083a*/ 	.byte	0xff
	.zero		1


	//   ....[115]....
        /*083c*/ 	.word	0x00009800
        /*0840*/ 	.word	0x00000000
        /*0844*/ 	.word	0x00000000
        /*0848*/ 	.short	0x010a
        /*084a*/ 	.byte	0xff
	.zero		1


	//   ....[116]....
        /*084c*/ 	.word	0x00009860
        /*0850*/ 	.word	0x00000000
        /*0854*/ 	.word	0x00000000
        /*0858*/ 	.short	0x010a
        /*085a*/ 	.byte	0xff
	.zero		1


	//   ....[117]....
        /*085c*/ 	.word	0x000098c0
        /*0860*/ 	.word	0x00000000
        /*0864*/ 	.word	0x00000000
        /*0868*/ 	.short	0x010a
        /*086a*/ 	.byte	0xff
	.zero		1


	//   ....[118]....
        /*086c*/ 	.word	0x00009920
        /*0870*/ 	.word	0x00000000
        /*0874*/ 	.word	0x00000000
        /*0878*/ 	.short	0x010a
        /*087a*/ 	.byte	0xff
	.zero		1


	//   ....[119]....
        /*087c*/ 	.word	0x00009980
        /*0880*/ 	.word	0x00000000
        /*0884*/ 	.word	0x00000000
        /*0888*/ 	.short	0x010a
        /*088a*/ 	.byte	0xff
	.zero		1


	//   ....[120]....
        /*088c*/ 	.word	0x000099d0
        /*0890*/ 	.word	0x00000002
        /*0894*/ 	.word	0x00000110
        /*0898*/ 	.short	0x010a
        /*089a*/ 	.byte	0xff
	.zero		1


	//   ....[121]....
        /*089c*/ 	.word	0x00009a30
        /*08a0*/ 	.word	0x00000002
        /*08a4*/ 	.word	0x000000c0
        /*08a8*/ 	.short	0x010a
        /*08aa*/ 	.byte	0xff
	.zero		1


	//   ....[122]....
        /*08ac*/ 	.word	0x00009a80
        /*08b0*/ 	.word	0x00000002
        /*08b4*/ 	.word	0x000000b0
        /*08b8*/ 	.short	0x010a
        /*08ba*/ 	.byte	0xff
	.zero		1


	//   ....[123]....
        /*08bc*/ 	.word	0x00009ae0
        /*08c0*/ 	.word	0x00000000
        /*08c4*/ 	.word	0x000000c0
        /*08c8*/ 	.short	0x010a
        /*08ca*/ 	.byte	0xff
	.zero		1


	//   ....[124]....
        /*08cc*/ 	.word	0x00009b30
        /*08d0*/ 	.word	0x00000000
        /*08d4*/ 	.word	0x000000b0
        /*08d8*/ 	.short	0x010a
        /*08da*/ 	.byte	0xff
	.zero		1


	//   ....[125]....
        /*08dc*/ 	.word	0x00009b90
        /*08e0*/ 	.word	0x00000003
        /*08e4*/ 	.word	0x000000f0
        /*08e8*/ 	.short	0x010a
        /*08ea*/ 	.byte	0xff
	.zero		1


	//   ....[126]....
        /*08ec*/ 	.word	0x00009bf0
        /*08f0*/ 	.word	0x00000000
        /*08f4*/ 	.word	0x00000000
        /*08f8*/ 	.short	0x010a
        /*08fa*/ 	.byte	0xff
	.zero		1


	//   ....[127]....
        /*08fc*/ 	.word	0x00009c50
        /*0900*/ 	.word	0x00000000
        /*0904*/ 	.word	0x00000000
        /*0908*/ 	.short	0x010a
        /*090a*/ 	.byte	0xff
	.zero		1


	//   ....[128]....
        /*090c*/ 	.word	0x00009cb0
        /*0910*/ 	.word	0x00000000
        /*0914*/ 	.word	0x00000000
        /*0918*/ 	.short	0x010a
        /*091a*/ 	.byte	0xff
	.zero		1


	//   ....[129]....
        /*091c*/ 	.word	0x00009d10
        /*0920*/ 	.word	0x00000000
        /*0924*/ 	.word	0x00000000
        /*0928*/ 	.short	0x010a
        /*092a*/ 	.byte	0xff
	.zero		1


	//   ....[130]....
        /*092c*/ 	.word	0x00009d70
        /*0930*/ 	.word	0x00000000
        /*0934*/ 	.word	0x00000000
        /*0938*/ 	.short	0x010a
        /*093a*/ 	.byte	0xff
	.zero		1


	//   ....[131]....
        /*093c*/ 	.word	0x00009dc0
        /*0940*/ 	.word	0x0000000c
        /*0944*/ 	.word	0x000000b0
        /*0948*/ 	.short	0x010a
        /*094a*/ 	.byte	0xff
	.zero		1


	//   ....[132]....
        /*094c*/ 	.word	0x00009e20
        /*0950*/ 	.word	0x00000000
        /*0954*/ 	.word	0x000000a8
        /*0958*/ 	.short	0x010a
        /*095a*/ 	.byte	0xff
	.zero		1


	//   ....[133]....
        /*095c*/ 	.word	0x00009e80
        /*0960*/ 	.word	0x00000000
        /*0964*/ 	.word	0x00000080
        /*0968*/ 	.short	0x010a
        /*096a*/ 	.byte	0xff
	.zero		1


	//   ....[134]....
        /*096c*/ 	.word	0x00009ee0
        /*0970*/ 	.word	0x00000000
        /*0974*/ 	.word	0x00000088
        /*0978*/ 	.short	0x010a
        /*097a*/ 	.byte	0xff
	.zero		1


	//   ....[135]....
        /*097c*/ 	.word	0x00009f40
        /*0980*/ 	.word	0x00000000
        /*0984*/ 	.word	0x00000090
        /*0988*/ 	.short	0x010a
        /*098a*/ 	.byte	0xff
	.zero		1


	//   ....[136]....
        /*098c*/ 	.word	0x00009fa0
        /*0990*/ 	.word	0x00000000
        /*0994*/ 	.word	0x00000098
        /*0998*/ 	.short	0x010a
        /*099a*/ 	.byte	0xff
	.zero		1


	//   ....[137]....
        /*099c*/ 	.word	0x0000a000
        /*09a0*/ 	.word	0x00000000
        /*09a4*/ 	.word	0x00000080
        /*09a8*/ 	.short	0x010a
        /*09aa*/ 	.byte	0xff
	.zero		1


	//   ....[138]....
        /*09ac*/ 	.word	0x0000a060
        /*09b0*/ 	.word	0x00000000
        /*09b4*/ 	.word	0x00000088
        /*09b8*/ 	.short	0x010a
        /*09ba*/ 	.byte	0xff
	.zero		1


	//   ....[139]....
        /*09bc*/ 	.word	0x0000a0c0
        /*09c0*/ 	.word	0x00000000
        /*09c4*/ 	.word	0x00000090
        /*09c8*/ 	.short	0x010a
        /*09ca*/ 	.byte	0xff
	.zero		1


	//   ....[140]....
        /*09cc*/ 	.word	0x0000a110
        /*09d0*/ 	.word	0x00000003
        /*09d4*/ 	.word	0x000000b0
        /*09d8*/ 	.short	0x010a
        /*09da*/ 	.byte	0xff
	.zero		1


	//   ....[141]....
        /*09dc*/ 	.word	0x0000a170
        /*09e0*/ 	.word	0x00000002
        /*09e4*/ 	.word	0x00000060
        /*09e8*/ 	.short	0x010a
        /*09ea*/ 	.byte	0xff
	.zero		1


	//   ....[142]....
        /*09ec*/ 	.word	0x0000a1c0
        /*09f0*/ 	.word	0x00000063
        /*09f4*/ 	.word	0x000000d0
        /*09f8*/ 	.short	0x010a
        /*09fa*/ 	.byte	0xff
	.zero		1


	//   ....[143]....
        /*09fc*/ 	.word	0x0000a210
        /*0a00*/ 	.word	0x00000003
        /*0a04*/ 	.word	0x00000060
        /*0a08*/ 	.short	0x010a
        /*0a0a*/ 	.byte	0xff
	.zero		1


	//   ....[144]....
        /*0a0c*/ 	.word	0x0000a260
        /*0a10*/ 	.word	0x0000003e
        /*0a14*/ 	.word	0x00000060
        /*0a18*/ 	.short	0x010a
        /*0a1a*/ 	.byte	0xff
	.zero		1


	//   ....[145]....
        /*0a1c*/ 	.word	0x0000a2b0
        /*0a20*/ 	.word	0x0000003e
        /*0a24*/ 	.word	0x00000060
        /*0a28*/ 	.short	0x010a
        /*0a2a*/ 	.byte	0xff
	.zero		1


	//----- nvinfo : EIATTR_NUM_MBARRIERS
	.align		4
.L_47:
        /*0a2c*/ 	.byte	0x03, 0x38
        /*0a2e*/ 	.short	0x0026


	//----- nvinfo : EIATTR_EXIT_INSTR_OFFSETS
	.align		4
        /*0a30*/ 	.byte	0x04, 0x1c
        /*0a32*/ 	.short	(.L_49 - .L_48)


	//   ....[0]....
.L_48:
        /*0a34*/ 	.word	0x00002be0


	//   ....[1]....
        /*0a38*/ 	.word	0x000030d0


	//   ....[2]....
        /*0a3c*/ 	.word	0x00003130


	//   ....[3]....
        /*0a40*/ 	.word	0x00004040


	//   ....[4]....
        /*0a44*/ 	.word	0x000051a0


	//   ....[5]....
        /*0a48*/ 	.word	0x000051e0


	//   ....[6]....
        /*0a4c*/ 	.word	0x00009560


	//   ....[7]....
        /*0a50*/ 	.word	0x000095e0


	//   ....[8]....
        /*0a54*/ 	.word	0x00009610


	//   ....[9]....
        /*0a58*/ 	.word	0x00009680


	//----- nvinfo : EIATTR_MAX_THREADS
	.align		4
.L_49:
        /*0a5c*/ 	.byte	0x04, 0x05
        /*0a5e*/ 	.short	(.L_51 - .L_50)
.L_50:
        /*0a60*/ 	.word	0x00000100
        /*0a64*/ 	.word	0x00000001
        /*0a68*/ 	.word	0x00000001


	//----- nvinfo : EIATTR_CRS_STACK_SIZE
	.align		4
.L_51:
        /*0a6c*/ 	.byte	0x04, 0x1e
        /*0a6e*/ 	.short	(.L_53 - .L_52)
.L_52:
        /*0a70*/ 	.word	0x00000000


	//----- nvinfo : EIATTR_CBANK_PARAM_SIZE
	.align		4
.L_53:
        /*0a74*/ 	.byte	0x03, 0x19
        /*0a76*/ 	.short	0x0800


	//----- nvinfo : EIATTR_PARAM_CBANK
	.align		4
        /*0a78*/ 	.byte	0x04, 0x0a
        /*0a7a*/ 	.short	(.L_55 - .L_54)
	.align		4
.L_54:
        /*0a7c*/ 	.word	index@(.nv.constant0._ZN7cutlass13device_kernelINS_4gemm6kernel13GemmUniversalIN4cute5tupleIJiiiiEEENS1_10collective13CollectiveMmaINS1_35MainloopSm100TmaUmmaWarpSpecializedILi6ELi2ELi4ENS5_IJNS4_1CILi1EEENSA_ILi4EEESB_EEEEENS5_IJNSA_ILi128EEESF_NSA_ILi64EEEEEENS_6half_tENS5_IJlSB_lEEESI_NS5_IJSB_llEEENS4_8TiledMMAINS4_8MMA_AtomIJNS4_20SM100_MMA_F16BF16_SSISI_SI_fLi128ELi128ELNS4_4UMMA5MajorE0ELSP_1ELNSO_7ScaleInE0ELSQ_0EEEEEENS4_6LayoutINS5_IJSB_SB_SB_EEENS5_IJNSA_ILi0EEESV_SV_EEEEENS5_IJNS4_10UnderscoreESY_SY_EEEEENS4_23SM90_TMA_LOAD_MULTICASTENS4_14ComposedLayoutINS4_7SwizzleILi3ELi4ELi3EEENS4_18smem_ptr_flag_bitsILi16EEENST_INS5_IJNSA_ILi8EEESG_EEENS5_IJSG_SB_EEEEEEEvNS4_8identityENS4_13SM90_TMA_LOADENS12_IS14_S16_NST_INS5_IJSG_S17_EEENS5_IJSB_SG_EEEEEEEvS1C_EENS_8epilogue10collective18CollectiveEpilogueINS1J_23Sm100TmaWarpSpecializedILi4ELi2ELi32ELb1ELb0EEEJSH_NS5_IJNST_ISF_SB_EENST_INSA_ILi32EEESB_EEEEESI_SJ_SI_SJ_NS1J_6fusion15FusionCallbacksIS1N_NS1S_17LinearCombinationISI_fSI_fLNS_15FloatRoundStyleE2EEESH_S1R_JEEENS4_5SM1004TMEM4LOAD26SM100_TMEM_LOAD_32dp32b32xES1D_NS12_INS13_ILi2ELi4ELi3EEES16_NST_INS5_IJS17_S1P_EEENS5_IJS1P_SB_EEEEEEENS4_39AutoVectorizingCopyWithAssumedAlignmentILi128EEENS4_14SM90_TMA_STOREES26_S28_S28_EEEvvEEEEvNT_6ParamsE)
        /*0a80*/ 	.short	0x0380
        /*0a82*/ 	.short	0x0800


	//----- nvinfo : EIATTR_SW_WAR
	.align		4
.L_55:
        /*0a84*/ 	.byte	0x04, 0x36
        /*0a86*/ 	.short	(.L_57 - .L_56)
.L_56:
        /*0a88*/ 	.word	0x00000008
.L_57:


//--------------------- .nv.callgraph             --------------------------
	.section	.nv.callgraph,"",@"SHT_CUDA_CALLGRAPH"
	.align	4
	.sectionentsize	8
	.align		4
        /*0000*/ 	.word	0x00000000
	.align		4
        /*0004*/ 	.word	0xffffffff
	.align		4
        /*0008*/ 	.word	index@(_ZN7cutlass13device_kernelINS_4gemm6kernel13GemmUniversalIN4cute5tupleIJiiiiEEENS1_10collective13CollectiveMmaINS1_35MainloopSm100TmaUmmaWarpSpecializedILi6ELi2ELi4ENS5_IJNS4_1CILi1EEENSA_ILi4EEESB_EEEEENS5_IJNSA_ILi128EEESF_NSA_ILi64EEEEEENS_6half_tENS5_IJlSB_lEEESI_NS5_IJSB_llEEENS4_8TiledMMAINS4_8MMA_AtomIJNS4_20SM100_MMA_F16BF16_SSISI_SI_fLi128ELi128ELNS4_4UMMA5MajorE0ELSP_1ELNSO_7ScaleInE0ELSQ_0EEEEEENS4_6LayoutINS5_IJSB_SB_SB_EEENS5_IJNSA_ILi0EEESV_SV_EEEEENS5_IJNS4_10UnderscoreESY_SY_EEEEENS4_23SM90_TMA_LOAD_MULTICASTENS4_14ComposedLayoutINS4_7SwizzleILi3ELi4ELi3EEENS4_18smem_ptr_flag_bitsILi16EEENST_INS5_IJNSA_ILi8EEESG_EEENS5_IJSG_SB_EEEEEEEvNS4_8identityENS4_13SM90_TMA_LOADENS12_IS14_S16_NST_INS5_IJSG_S17_EEENS5_IJSB_SG_EEEEEEEvS1C_EENS_8epilogue10collective18CollectiveEpilogueINS1J_23Sm100TmaWarpSpecializedILi4ELi2ELi32ELb1ELb0EEEJSH_NS5_IJNST_ISF_SB_EENST_INSA_ILi32EEESB_EEEEESI_SJ_SI_SJ_NS1J_6fusion15FusionCallbacksIS1N_NS1S_17LinearCombinationISI_fSI_fLNS_15FloatRoundStyleE2EEESH_S1R_JEEENS4_5SM1004TMEM4LOAD26SM100_TMEM_LOAD_32dp32b32xES1D_NS12_INS13_ILi2ELi4ELi3EEES16_NST_INS5_IJS17_S1P_EEENS5_IJS1P_SB_EEEEEEENS4_39AutoVectorizingCopyWithAssumedAlignmentILi128EEENS4_14SM90_TMA_STOREES26_S28_S28_EEEvvEEEEvNT_6ParamsE)
	.align		4
        /*000c*/ 	.word	index@(__assertfail)
	.align		4
        /*0010*/ 	.word	0x00000000
	.align		4
        /*0014*/ 	.word	0xfffffffe
	.align		4
        /*0018*/ 	.word	0x00000000
	.align		4
        /*001c*/ 	.word	0xfffffffd
	.align		4
        /*0020*/ 	.word	0x00000000
	.align		4
        /*0024*/ 	.word	0xfffffffc


//--------------------- .nv.constant4             --------------------------
	.section	.nv.constant4,"a",@progbits
	.align	8
	.align		8
.nv.constant4:
        /*0000*/ 	.dword	__assertfail
	.align		8
        /*0008*/ 	.dword	__unnamed_1
	.align		8
        /*0010*/ 	.dword	__unnamed_2
	.align		8
        /*0018*/ 	.dword	_ZN40_INTERNAL_340f2208_4_k_cu_bdfaaabe_328214cuda3std3__45__cpo5beginE
	.align		8
        /*0020*/ 	.dword	_ZN40_INTERNAL_340f2208_4_k_cu_bdfaaabe_328214cuda3std3__45__cpo3endE
	.align		8
        /*0028*/ 	.dword	_ZN40_INTERNAL_340f2208_4_k_cu_bdfaaabe_328214cuda3std3__45__cpo6cbeginE
	.align		8
        /*0030*/ 	.dword	_ZN40_INTERNAL_340f2208_4_k_cu_bdfaaabe_328214cuda3std3__45__cpo4cendE
	.align		8
        /*0038*/ 	.dword	_ZN40_INTERNAL_340f2208_4_k_cu_bdfaaabe_328214cuda3std3__442_GLOBAL__N__340f2208_4_k_cu_bdfaaabe_328216ignoreE
	.align		8
        /*0040*/ 	.dword	_ZN40_INTERNAL_340f2208_4_k_cu_bdfaaabe_328214cuda3std3__419piecewise_constructE
	.align		8
        /*0048*/ 	.dword	_ZN40_INTERNAL_340f2208_4_k_cu_bdfaaabe_328214cuda3std3__48in_placeE
	.align		8
        /*0050*/ 	.dword	_ZN40_INTERNAL_340f2208_4_k_cu_bdfaaabe_328214cuda3std6ranges3__45__cpo4swapE
	.align		8
        /*0058*/ 	.dword	_ZN40_INTERNAL_340f2208_4_k_cu_bdfaaabe_328214cuda3std6ranges3__45__cpo9iter_moveE
	.align		8
        /*0060*/ 	.dword	_ZN40_INTERNAL_340f2208_4_k_cu_bdfaaabe_328214cute7productE
	.align		8
        /*0068*/ 	.dword	_ZN40_INTERNAL_340f2208_4_k_cu_bdfaaabe_328214cute1_E
	.align		8
        /*0070*/ 	.dword	$str$25
	.align		8
        /*0078*/ 	.dword	$str$26
	.align		8
        /*0080*/ 	.dword	$str$27
	.align		8
        /*0088*/ 	.dword	$str$28


//--------------------- .text._ZN7cutlass13device_kernelINS_4gemm6kernel13GemmUniversalIN4cute5tupleIJiiiiEEENS1_10collective13CollectiveMmaINS1_35MainloopSm100TmaUmmaWarpSpecializedILi6ELi2ELi4ENS5_IJNS4_1CILi1EEENSA_ILi4EEESB_EEEEENS5_IJNSA_ILi128EEESF_NSA_ILi64EEEEEENS_6half_tENS5_IJlSB_lEEESI_NS5_IJSB_llEEENS4_8TiledMMAINS4_8MMA_AtomIJNS4_20SM100_MMA_F16BF16_SSISI_SI_fLi128ELi128ELNS4_4UMMA5MajorE0ELSP_1ELNSO_7ScaleInE0ELSQ_0EEEEEENS4_6LayoutINS5_IJSB_SB_SB_EEENS5_IJNSA_ILi0EEESV_SV_EEEEENS5_IJNS4_10UnderscoreESY_SY_EEEEENS4_23SM90_TMA_LOAD_MULTICASTENS4_14ComposedLayoutINS4_7SwizzleILi3ELi4ELi3EEENS4_18smem_ptr_flag_bitsILi16EEENST_INS5_IJNSA_ILi8EEESG_EEENS5_IJSG_SB_EEEEEEEvNS4_8identityENS4_13SM90_TMA_LOADENS12_IS14_S16_NST_INS5_IJSG_S17_EEENS5_IJSB_SG_EEEEEEEvS1C_EENS_8epilogue10collective18CollectiveEpilogueINS1J_23Sm100TmaWarpSpecializedILi4ELi2ELi32ELb1ELb0EEEJSH_NS5_IJNST_ISF_SB_EENST_INSA_ILi32EEESB_EEEEESI_SJ_SI_SJ_NS1J_6fusion15FusionCallbacksIS1N_NS1S_17LinearCombinationISI_fSI_fLNS_15FloatRoundStyleE2EEESH_S1R_JEEENS4_5SM1004TMEM4LOAD26SM100_TMEM_LOAD_32dp32b32xES1D_NS12_INS13_ILi2ELi4ELi3EEES16_NST_INS5_IJS17_S1P_EEENS5_IJS1P_SB_EEEEEEENS4_39AutoVectorizingCopyWithAssumedAlignmentILi128EEENS4_14SM90_TMA_STOREES26_S28_S28_EEEvvEEEEvNT_6ParamsE --------------------------
	.section	.text._ZN7cutlass13device_kernelINS_4gemm6kernel13GemmUniversalIN4cute5tupleIJiiiiEEENS1_10collective13CollectiveMmaINS1_35MainloopSm100TmaUmmaWarpSpecializedILi6ELi2ELi4ENS5_IJNS4_1CILi1EEENSA_ILi4EEESB_EEEEENS5_IJNSA_ILi128EEESF_NSA_ILi64EEEEEENS_6half_tENS5_IJlSB_lEEESI_NS5_IJSB_llEEENS4_8TiledMMAINS4_8MMA_AtomIJNS4_20SM100_MMA_F16BF16_SSISI_SI_fLi128ELi128ELNS4_4UMMA5MajorE0ELSP_1ELNSO_7ScaleInE0ELSQ_0EEEEEENS4_6LayoutINS5_IJSB_SB_SB_EEENS5_IJNSA_ILi0EEESV_SV_EEEEENS5_IJNS4_10UnderscoreESY_SY_EEEEENS4_23SM90_TMA_LOAD_MULTICASTENS4_14ComposedLayoutINS4_7SwizzleILi3ELi4ELi3EEENS4_18smem_ptr_flag_bitsILi16EEENST_INS5_IJNSA_ILi8EEESG_EEENS5_IJSG_SB_EEEEEEEvNS4_8identityENS4_13SM90_TMA_LOADENS12_IS14_S16_NST_INS5_IJSG_S17_EEENS5_IJSB_SG_EEEEEEEvS1C_EENS_8epilogue10collective18CollectiveEpilogueINS1J_23Sm100TmaWarpSpecializedILi4ELi2ELi32ELb1ELb0EEEJSH_NS5_IJNST_ISF_SB_EENST_INSA_ILi32EEESB_EEEEESI_SJ_SI_SJ_NS1J_6fusion15FusionCallbacksIS1N_NS1S_17LinearCombinationISI_fSI_fLNS_15FloatRoundStyleE2EEESH_S1R_JEEENS4_5SM1004TMEM4LOAD26SM100_TMEM_LOAD_32dp32b32xES1D_NS12_INS13_ILi2ELi4ELi3EEES16_NST_INS5_IJS17_S1P_EEENS5_IJS1P_SB_EEEEEEENS4_39AutoVectorizingCopyWithAssumedAlignmentILi128EEENS4_14SM90_TMA_STOREES26_S28_S28_EEEvvEEEEvNT_6ParamsE,"ax",@progbits
	.align	128
.text._ZN7cutlass13device_kernelINS_4gemm6kernel13GemmUniversalIN4cute5tupleIJiiiiEEENS1_10collective13CollectiveMmaINS1_35MainloopSm100TmaUmmaWarpSpecializedILi6ELi2ELi4ENS5_IJNS4_1CILi1EEENSA_ILi4EEESB_EEEEENS5_IJNSA_ILi128EEESF_NSA_ILi64EEEEEENS_6half_tENS5_IJlSB_lEEESI_NS5_IJSB_llEEENS4_8TiledMMAINS4_8MMA_AtomIJNS4_20SM100_MMA_F16BF16_SSISI_SI_fLi128ELi128ELNS4_4UMMA5MajorE0ELSP_1ELNSO_7ScaleInE0ELSQ_0EEEEEENS4_6LayoutINS5_IJSB_SB_SB_EEENS5_IJNSA_ILi0EEESV_SV_EEEEENS5_IJNS4_10UnderscoreESY_SY_EEEEENS4_23SM90_TMA_LOAD_MULTICASTENS4_14ComposedLayoutINS4_7SwizzleILi3ELi4ELi3EEENS4_18smem_ptr_flag_bitsILi16EEENST_INS5_IJNSA_ILi8EEESG_EEENS5_IJSG_SB_EEEEEEEvNS4_8identityENS4_13SM90_TMA_LOADENS12_IS14_S16_NST_INS5_IJSG_S17_EEENS5_IJSB_SG_EEEEEEEvS1C_EENS_8epilogue10collective18CollectiveEpilogueINS1J_23Sm100TmaWarpSpecializedILi4ELi2ELi32ELb1ELb0EEEJSH_NS5_IJNST_ISF_SB_EENST_INSA_ILi32EEESB_EEEEESI_SJ_SI_SJ_NS1J_6fusion15FusionCallbacksIS1N_NS1S_17LinearCombinationISI_fSI_fLNS_15FloatRoundStyleE2EEESH_S1R_JEEENS4_5SM1004TMEM4LOAD26SM100_TMEM_LOAD_32dp32b32xES1D_NS12_INS13_ILi2ELi4ELi3EEES16_NST_INS5_IJS17_S1P_EEENS5_IJS1P_SB_EEEEEEENS4_39AutoVectorizingCopyWithAssumedAlignmentILi128EEENS4_14SM90_TMA_STOREES26_S28_S28_EEEvvEEEEvNT_6ParamsE:
        .type           _ZN7cutlass13device_kernelINS_4gemm6kernel13GemmUniversalIN4cute5tupleIJiiiiEEENS1_10collective13CollectiveMmaINS1_35MainloopSm100TmaUmmaWarpSpecializedILi6ELi2ELi4ENS5_IJNS4_1CILi1EEENSA_ILi4EEESB_EEEEENS5_IJNSA_ILi128EEESF_NSA_ILi64EEEEEENS_6half_tENS5_IJlSB_lEEESI_NS5_IJSB_llEEENS4_8TiledMMAINS4_8MMA_AtomIJNS4_20SM100_MMA_F16BF16_SSISI_SI_fLi128ELi128ELNS4_4UMMA5MajorE0ELSP_1ELNSO_7ScaleInE0ELSQ_0EEEEEENS4_6LayoutINS5_IJSB_SB_SB_EEENS5_IJNSA_ILi0EEESV_SV_EEEEENS5_IJNS4_10UnderscoreESY_SY_EEEEENS4_23SM90_TMA_LOAD_MULTICASTENS4_14ComposedLayoutINS4_7SwizzleILi3ELi4ELi3EEENS4_18smem_ptr_flag_bitsILi16EEENST_INS5_IJNSA_ILi8EEESG_EEENS5_IJSG_SB_EEEEEEEvNS4_8identityENS4_13SM90_TMA_LOADENS12_IS14_S16_NST_INS5_IJSG_S17_EEENS5_IJSB_SG_EEEEEEEvS1C_EENS_8epilogue10collective18CollectiveEpilogueINS1J_23Sm100TmaWarpSpecializedILi4ELi2ELi32ELb1ELb0EEEJSH_NS5_IJNST_ISF_SB_EENST_INSA_ILi32EEESB_EEEEESI_SJ_SI_SJ_NS1J_6fusion15FusionCallbacksIS1N_NS1S_17LinearCombinationISI_fSI_fLNS_15FloatRoundStyleE2EEESH_S1R_JEEENS4_5SM1004TMEM4LOAD26SM100_TMEM_LOAD_32dp32b32xES1D_NS12_INS13_ILi2ELi4ELi3EEES16_NST_INS5_IJS17_S1P_EEENS5_IJS1P_SB_EEEEEEENS4_39AutoVectorizingCopyWithAssumedAlignmentILi128EEENS4_14SM90_TMA_STOREES26_S28_S28_EEEvvEEEEvNT_6ParamsE,@function
        .size           _ZN7cutlass13device_kernelINS_4gemm6kernel13GemmUniversalIN4cute5tupleIJiiiiEEENS1_10collective13CollectiveMmaINS1_35MainloopSm100TmaUmmaWarpSpecializedILi6ELi2ELi4ENS5_IJNS4_1CILi1EEENSA_ILi4EEESB_EEEEENS5_IJNSA_ILi128EEESF_NSA_ILi64EEEEEENS_6half_tENS5_IJlSB_lEEESI_NS5_IJSB_llEEENS4_8TiledMMAINS4_8MMA_AtomIJNS4_20SM100_MMA_F16BF16_SSISI_SI_fLi128ELi128ELNS4_4UMMA5MajorE0ELSP_1ELNSO_7ScaleInE0ELSQ_0EEEEEENS4_6LayoutINS5_IJSB_SB_SB_EEENS5_IJNSA_ILi0EEESV_SV_EEEEENS5_IJNS4_10UnderscoreESY_SY_EEEEENS4_23SM90_TMA_LOAD_MULTICASTENS4_14ComposedLayoutINS4_7SwizzleILi3ELi4ELi3EEENS4_18smem_ptr_flag_bitsILi16EEENST_INS5_IJNSA_ILi8EEESG_EEENS5_IJSG_SB_EEEEEEEvNS4_8identityENS4_13SM90_TMA_LOADENS12_IS14_S16_NST_INS5_IJSG_S17_EEENS5_IJSB_SG_EEEEEEEvS1C_EENS_8epilogue10collective18CollectiveEpilogueINS1J_23Sm100TmaWarpSpecializedILi4ELi2ELi32ELb1ELb0EEEJSH_NS5_IJNST_ISF_SB_EENST_INSA_ILi32EEESB_EEEEESI_SJ_SI_SJ_NS1J_6fusion15FusionCallbacksIS1N_NS1S_17LinearCombinationISI_fSI_fLNS_15FloatRoundStyleE2EEESH_S1R_JEEENS4_5SM1004TMEM4LOAD26SM100_TMEM_LOAD_32dp32b32xES1D_NS12_INS13_ILi2ELi4ELi3EEES16_NST_INS5_IJS17_S1P_EEENS5_IJS1P_SB_EEEEEEENS4_39AutoVectorizingCopyWithAssumedAlignmentILi128EEENS4_14SM90_TMA_STOREES26_S28_S28_EEEvvEEEEvNT_6ParamsE,(.L_x_189 - _ZN7cutlass13device_kernelINS_4gemm6kernel13GemmUniversalIN4cute5tupleIJiiiiEEENS1_10collective13CollectiveMmaINS1_35MainloopSm100TmaUmmaWarpSpecializedILi6ELi2ELi4ENS5_IJNS4_1CILi1EEENSA_ILi4EEESB_EEEEENS5_IJNSA_ILi128EEESF_NSA_ILi64EEEEEENS_6half_tENS5_IJlSB_lEEESI_NS5_IJSB_llEEENS4_8TiledMMAINS4_8MMA_AtomIJNS4_20SM100_MMA_F16BF16_SSISI_SI_fLi128ELi128ELNS4_4UMMA5MajorE0ELSP_1ELNSO_7ScaleInE0ELSQ_0EEEEEENS4_6LayoutINS5_IJSB_SB_SB_EEENS5_IJNSA_ILi0EEESV_SV_EEEEENS5_IJNS4_10UnderscoreESY_SY_EEEEENS4_23SM90_TMA_LOAD_MULTICASTENS4_14ComposedLayoutINS4_7SwizzleILi3ELi4ELi3EEENS4_18smem_ptr_flag_bitsILi16EEENST_INS5_IJNSA_ILi8EEESG_EEENS5_IJSG_SB_EEEEEEEvNS4_8identityENS4_13SM90_TMA_LOADENS12_IS14_S16_NST_INS5_IJSG_S17_EEENS5_IJSB_SG_EEEEEEEvS1C_EENS_8epilogue10collective18CollectiveEpilogueINS1J_23Sm100TmaWarpSpecializedILi4ELi2ELi32ELb1ELb0EEEJSH_NS5_IJNST_ISF_SB_EENST_INSA_ILi32EEESB_EEEEESI_SJ_SI_SJ_NS1J_6fusion15FusionCallbacksIS1N_NS1S_17LinearCombinationISI_fSI_fLNS_15FloatRoundStyleE2EEESH_S1R_JEEENS4_5SM1004TMEM4LOAD26SM100_TMEM_LOAD_32dp32b32xES1D_NS12_INS13_ILi2ELi4ELi3EEES16_NST_INS5_IJS17_S1P_EEENS5_IJS1P_SB_EEEEEEENS4_39AutoVectorizingCopyWithAssumedAlignmentILi128EEENS4_14SM90_TMA_STOREES26_S28_S28_EEEvvEEEEvNT_6ParamsE)
        .other          _ZN7cutlass13device_kernelINS_4gemm6kernel13GemmUniversalIN4cute5tupleIJiiiiEEENS1_10collective13CollectiveMmaINS1_35MainloopSm100TmaUmmaWarpSpecializedILi6ELi2ELi4ENS5_IJNS4_1CILi1EEENSA_ILi4EEESB_EEEEENS5_IJNSA_ILi128EEESF_NSA_ILi64EEEEEENS_6half_tENS5_IJlSB_lEEESI_NS5_IJSB_llEEENS4_8TiledMMAINS4_8MMA_AtomIJNS4_20SM100_MMA_F16BF16_SSISI_SI_fLi128ELi128ELNS4_4UMMA5MajorE0ELSP_1ELNSO_7ScaleInE0ELSQ_0EEEEEENS4_6LayoutINS5_IJSB_SB_SB_EEENS5_IJNSA_ILi0EEESV_SV_EEEEENS5_IJNS4_10UnderscoreESY_SY_EEEEENS4_23SM90_TMA_LOAD_MULTICASTENS4_14ComposedLayoutINS4_7SwizzleILi3ELi4ELi3EEENS4_18smem_ptr_flag_bitsILi16EEENST_INS5_IJNSA_ILi8EEESG_EEENS5_IJSG_SB_EEEEEEEvNS4_8identityENS4_13SM90_TMA_LOADENS12_IS14_S16_NST_INS5_IJSG_S17_EEENS5_IJSB_SG_EEEEEEEvS1C_EENS_8epilogue10collective18CollectiveEpilogueINS1J_23Sm100TmaWarpSpecializedILi4ELi2ELi32ELb1ELb0EEEJSH_NS5_IJNST_ISF_SB_EENST_INSA_ILi32EEESB_EEEEESI_SJ_SI_SJ_NS1J_6fusion15FusionCallbacksIS1N_NS1S_17LinearCombinationISI_fSI_fLNS_15FloatRoundStyleE2EEESH_S1R_JEEENS4_5SM1004TMEM4LOAD26SM100_TMEM_LOAD_32dp32b32xES1D_NS12_INS13_ILi2ELi4ELi3EEES16_NST_INS5_IJS17_S1P_EEENS5_IJS1P_SB_EEEEEEENS4_39AutoVectorizingCopyWithAssumedAlignmentILi128EEENS4_14SM90_TMA_STOREES26_S28_S28_EEEvvEEEEvNT_6ParamsE,@"STO_CUDA_ENTRY STV_DEFAULT"
_ZN7cutlass13device_kernelINS_4gemm6kernel13GemmUniversalIN4cute5tupleIJiiiiEEENS1_10collective13CollectiveMmaINS1_35MainloopSm100TmaUmmaWarpSpecializedILi6ELi2ELi4ENS5_IJNS4_1CILi1EEENSA_ILi4EEESB_EEEEENS5_IJNSA_ILi128EEESF_NSA_ILi64EEEEEENS_6half_tENS5_IJlSB_lEEESI_NS5_IJSB_llEEENS4_8TiledMMAINS4_8MMA_AtomIJNS4_20SM100_MMA_F16BF16_SSISI_SI_fLi128ELi128ELNS4_4UMMA5MajorE0ELSP_1ELNSO_7ScaleInE0ELSQ_0EEEEEENS4_6LayoutINS5_IJSB_SB_SB_EEENS5_IJNSA_ILi0EEESV_SV_EEEEENS5_IJNS4_10UnderscoreESY_SY_EEEEENS4_23SM90_TMA_LOAD_MULTICASTENS4_14ComposedLayoutINS4_7SwizzleILi3ELi4ELi3EEENS4_18smem_ptr_flag_bitsILi16EEENST_INS5_IJNSA_ILi8EEESG_EEENS5_IJSG_SB_EEEEEEEvNS4_8identityENS4_13SM90_TMA_LOADENS12_IS14_S16_NST_INS5_IJSG_S17_EEENS5_IJSB_SG_EEEEEEEvS1C_EENS_8epilogue10collective18CollectiveEpilogueINS1J_23Sm100TmaWarpSpecializedILi4ELi2ELi32ELb1ELb0EEEJSH_NS5_IJNST_ISF_SB_EENST_INSA_ILi32EEESB_EEEEESI_SJ_SI_SJ_NS1J_6fusion15FusionCallbacksIS1N_NS1S_17LinearCombinationISI_fSI_fLNS_15FloatRoundStyleE2EEESH_S1R_JEEENS4_5SM1004TMEM4LOAD26SM100_TMEM_LOAD_32dp32b32xES1D_NS12_INS13_ILi2ELi4ELi3EEES16_NST_INS5_IJS17_S1P_EEENS5_IJS1P_SB_EEEEEEENS4_39AutoVectorizingCopyWithAssumedAlignmentILi128EEENS4_14SM90_TMA_STOREES26_S28_S28_EEEvvEEEEvNT_6ParamsE:
[----:B------:R-:W1:Y:S01]  /*0000*/  LDC R1, c[0x0][0x37c] ;  /* 0x0000df00ff017b82 */ /* 0x000e620000000800 */
[----:B------:R-:W2:Y:S01]  /*0010*/  S2R R94, SR_TID.X ;  /* 0x00000000005e7919 */ /* 0x000ea20000002100 */
[----:B------:R-:W3:Y:S01]  /*0020*/  LDCU.64 UR8, c[0x0][0x890] ;  /* 0x00011200ff0877ac */ /* 0x000ee20008000a00 */
[----:B------:R-:W-:Y:S02]  /*0030*/  PRMT R80, RZ, 0x7610, R80 ;  /* 0x00007610ff507816 */ /* 0x000fe40000000050 */
[----:B------:R-:W-:Y:S01]  /*0040*/  ELECT P3, URZ, PT ;  /* 0x0000000000ff782f */ /* 0x000fe20003860000 */
[----:B---3--:R-:W-:-:S04]  /*0050*/  UISETP.NE.U32.AND UP0, UPT, UR8, URZ, UPT ;  /* 0x000000ff0800728c */ /* 0x008fc8000bf05070 */
[----:B------:R-:W-:Y:S01]  /*0060*/  UISETP.NE.AND.EX UP0, UPT, UR9, URZ, UPT, UP0 ;  /* 0x000000ff0900728c */ /* 0x000fe2000bf05300 */
[----:B--2---:R-:W-:-:S05]  /*0070*/  SHF.R.U32.HI R81, RZ, 0x5, R94 ;  /* 0x00000005ff517819 */ /* 0x004fca000001165e */
[----:B------:R-:W2:Y:S02]  /*0080*/  SHFL.IDX PT, R0, R81, RZ, 0x1f ;  /* 0x00001fff51007589 */ /* 0x000ea400000e0000 */
[----:B--2---:R-:W-:Y:S01]  /*0090*/  R2UR UR17, R0 ;  /* 0x00000000001172ca */ /* 0x004fe200000e0000 */
[----:B-1----:R-:W-:-:S14]  /*00a0*/  BRA.U UP0, `(.L_x_0) ;  /* 0x0000000100307547 */ /* 0x002fdc000b800000 */
[----:B------:R-:W1:Y:S02]  /*00b0*/  LDCU.64 UR4, c[0x0][0x888] ;  /* 0x00011100ff0477ac */ /* 0x000e640008000a00 */
[----:B-1----:R-:W-:-:S04]  /*00c0*/  UISETP.NE.U32.AND UP0, UPT, UR4, URZ, UPT ;  /* 0x000000ff0400728c */ /* 0x002fc8000bf05070 */
[----:B------:R-:W-:-:S09]  /*00d0*/  UISETP.NE.AND.EX UP0, UPT, UR5, URZ, UPT, UP0 ;  /* 0x000000ff0500728c */ /* 0x000fd2000bf05300 */
[----:B------:R-:W-:Y:S05]  /*00e0*/  BRA.U !UP0, `(.L_x_1) ;  /* 0x0000000108147547 */ /* 0x000fea000b800000 */
[----:B------:R-:W1:Y:S01]  /*00f0*/  LDC.64 R2, c[0x0][0x888] ;  /* 0x00022200ff027b82 */ /* 0x000e620000000a00 */
[----:B------:R-:W1:Y:S02]  /*0100*/  LDCU.64 UR4, c[0x0][0x358] ;  /* 0x00006b00ff0477ac */ /* 0x000e640008000a00 */
[----:B-1----:R1:W5:Y:S01]  /*0110*/  LDG.E R41, desc[UR4][R2.64] ;  /* 0x0000000402297981 */ /* 0x002362000c1e1900 */
[----:B------:R-:W-:Y:S01]  /*0120*/  HFMA2 R80, -RZ, RZ, 0, 5.9604644775390625e-08 ;  /* 0x00000001ff507431 */ /* 0x000fe200000001ff */
[----:B------:R-:W-:Y:S05]  /*0130*/  BRA `(.L_x_0) ;  /* 0x00000000000c7947 */ /* 0x000fea0003800000 */
.L_x_1:
[----:B------:R-:W1:Y:S01]  /*0140*/  LDCU UR4, c[0x0][0x880] ;  /* 0x00011000ff0477ac */ /* 0x000e620008000800 */
[----:B------:R-:W-:Y:S01]  /*0150*/  HFMA2 R80, -RZ, RZ, 0, 5.9604644775390625e-08 ;  /* 0x00000001ff507431 */ /* 0x000fe200000001ff */
[----:B-1----:R-:W-:-:S07]  /*0160*/  MOV R41, UR4 ;  /* 0x0000000400297c02 */ /* 0x002fce0008000f00 */
.L_x_0:
[----:B------:R-:W2:Y:S02]  /*0170*/  LDCU.64 UR4, c[0x0][0x8b0] ;  /* 0x00011600ff0477ac */ /* 0x000ea40008000a00 */
[----:B--2---:R-:W-:-:S04]  /*0180*/  UISETP.NE.U32.AND UP0, UPT, UR4, URZ, UPT ;  /* 0x000000ff0400728c */ /* 0x004fc8000bf05070 */
[----:B------:R-:W-:-:S09]  /*0190*/  UISETP.NE.AND.EX UP0, UPT, UR5, URZ, UPT, UP0 ;  /* 0x000000ff0500728c */ /* 0x000fd2000bf05300 */
[----:B------:R-:W-:Y:S05]  /*01a0*/  BRA.U UP0, `(.L_x_2) ;  /* 0x0000000100287547 */ /* 0x000fea000b800000 */
[----:B------:R-:W2:Y:S02]  /*01b0*/  LDCU.64 UR4, c[0x0][0x8a8] ;  /* 0x00011500ff0477ac */ /* 0x000ea40008000a00 */
[----:B--2---:R-:W-:-:S04]  /*01c0*/  UISETP.NE.U32.AND UP0, UPT, UR4, URZ, UPT ;  /* 0x000000ff0400728c */ /* 0x004fc8000bf05070 */
[----:B------:R-:W-:-:S09]  /*01d0*/  UISETP.NE.AND.EX UP0, UPT, UR5, URZ, UPT, UP0 ;  /* 0x000000ff0500728c */ /* 0x000fd2000bf05300 */
[----:B------:R-:W-:Y:S05]  /*01e0*/  BRA.U !UP0, `(.L_x_3) ;  /* 0x0000000108107547 */ /* 0x000fea000b800000 */
[----:B------:R-:W2:Y:S01]  /*01f0*/  LDC.64 R38, c[0x0][0x8a8] ;  /* 0x00022a00ff267b82 */ /* 0x000ea20000000a00 */
[----:B------:R-:W2:Y:S02]  /*0200*/  LDCU.64 UR4, c[0x0][0x358] ;  /* 0x00006b00ff0477ac */ /* 0x000ea40008000a00 */
[----:B--2---:R2:W5:Y:S01]  /*0210*/  LDG.E R38, desc[UR4][R38.64] ;  /* 0x0000000426267981 */ /* 0x004562000c1e1900 */
[----:B------:R-:W-:Y:S05]  /*0220*/  BRA `(.L_x_2) ;  /* 0x0000000000087947 */ /* 0x000fea0003800000 */
.L_x_3:
[----:B------:R-:W2:Y:S02]  /*0230*/  LDCU UR4, c[0x0][0x8a0] ;  /* 0x00011400ff0477ac */ /* 0x000ea40008000800 */
[----:B--2---:R-:W-:Y:S02]  /*0240*/  MOV R38, UR4 ;  /* 0x0000000400267c02 */ /* 0x004fe40008000f00 */
.L_x_2:
[----:B------:R-:W-:Y:S01]  /*0250*/  IMAD.U32 R0, RZ, RZ, UR17 ;  /* 0x00000011ff007e24 */ /* 0x000fe2000f8e00ff */
[----:B------:R-:W-:Y:S04]  /*0260*/  BSSY.RECONVERGENT B0, `(.L_x_4) ;  /* 0x000000c000007945 */ /* 0x000fe80003800200 */
[C---:B------:R-:W-:Y:S02]  /*0270*/  ISETP.NE.OR P1, PT, R0.reuse, 0x1, !P3 ;  /* 0x000000010000780c */ /* 0x040fe40005f25670 */
[----:B------:R-:W-:-:S11]  /*0280*/  ISETP.NE.OR P0, PT, R0, 0x3, !P3 ;  /* 0x000000030000780c */ /* 0x000fd60005f05670 */
[----:B------:R-:W-:Y:S05]  /*0290*/  @P1 BRA `(.L_x_5) ;  /* 0x0000000000201947 */ /* 0x000fea0003800000 */
[----:B------:R-:W3:Y:S02]  /*02a0*/  LDCU.64 UR4, c[0x0][0x348] ;  /* 0x00006900ff0477ac */ /* 0x000ee40008000a00 */
[----:B---3--:R-:W-:Y:S02]  /*02b0*/  UIADD3 UR6, UP1, UPT, UR4, 0x80, URZ ;  /* 0x0000008004067890 */ /* 0x008fe4000ff3e0ff */
[----:B------:R-:W-:Y:S02]  /*02c0*/  UIADD3 UR4, UP0, UPT, UR4, 0x180, URZ ;  /* 0x0000018004047890 */ /* 0x000fe4000ff1e0ff */
[----:B------:R-:W-:Y:S02]  /*02d0*/  UIADD3.X UR7, UPT, UPT, URZ, UR5, URZ, UP1, !UPT ;  /* 0x00000005ff077290 */ /* 0x000fe40008ffe4ff */
[----:B------:R-:W-:-:S07]  /*02e0*/  UIADD3.X UR5, UPT, UPT, URZ, UR5, URZ, UP0, !UPT ;  /* 0x00000005ff057290 */ /* 0x000fce00087fe4ff */
[----:B------:R3:W-:Y:S02]  /*02f0*/  UTMACCTL.PF [UR6] ;  /* 0x00000000060079b9 */ /* 0x0007e40008040000 */
[----:B------:R3:W-:Y:S02]  /*0300*/  UTMACCTL.PF [UR4] ;  /* 0x00000000040079b9 */ /* 0x0007e40008040000 */
[----:B---3--:R-:W-:Y:S01]  /*0310*/  NOP ;  /* 0x0000000000007918 */ /* 0x008fe20000000000 */
.L_x_5:
[----:B------:R-:W-:Y:S05]  /*0320*/  BSYNC.RECONVERGENT B0 ;  /* 0x0000000000007941 */ /* 0x000fea0003800200 */
.L_x_4:
[----:B------:R-:W-:Y:S04]  /*0330*/  BSSY.RECONVERGENT B0, `(.L_x_6) ;  /* 0x000000a000007945 */ /* 0x000fe80003800200 */
        /* <DEDUP_REMOVED lines=9> */
.L_x_7:
[----:B------:R-:W-:Y:S05]  /*03d0*/  BSYNC.RECONVERGENT B0 ;  /* 0x0000000000007941 */ /* 0x000fea0003800200 */
.L_x_6:
[----:B------:R-:W3:Y:S01]  /*03e0*/  LDCU.64 UR4, c[0x0][0x888] ;  /* 0x00011100ff0477ac */ /* 0x000ee20008000a00 */
[----:B------:R-:W-:Y:S02]  /*03f0*/  UISETP.EQ.U32.AND UP1, UPT, UR8, URZ, UPT ;  /* 0x000000ff0800728c */ /* 0x000fe4000bf22070 */
[----:B------:R-:W-:Y:S02]  /*0400*/  UPLOP3.LUT UP3, UPT, UPT, UPT, UPT, 0x80, 0x8 ;  /* 0x000000000008789c */ /* 0x000fe40003f6f070 */
[----:B---3--:R-:W-:-:S04]  /*0410*/  UISETP.NE.U32.AND UP0, UPT, UR4, URZ, UPT ;  /* 0x000000ff0400728c */ /* 0x008fc8000bf05070 */
[----:B------:R-:W-:-:S04]  /*0420*/  UISETP.NE.AND.EX UP0, UPT, UR5, URZ, UPT, UP0 ;  /* 0x000000ff0500728c */ /* 0x000fc8000bf05300 */
[----:B------:R-:W-:-:S04]  /*0430*/  UISETP.EQ.OR.EX UP2, UPT, UR9, URZ, !UP0, UP1 ;  /* 0x000000ff0900728c */ /* 0x000fc8000c742710 */
[----:B------:R-:W-:-:S06]  /*0440*/  UP2UR UR4, UPR, URZ, 0x4 ;  /* 0x00000004ff047883 */ /* 0x000fcc0008000000 */
[----:B------:R-:W-:Y:S01]  /*0450*/  MOV R83, UR4 ;  /* 0x0000000400537c02 */ /* 0x000fe20008000f00 */
[----:B------:R-:W-:Y:S06]  /*0460*/  BRA.U !UP2, `(.L_x_8) ;  /* 0x000000010a207547 */ /* 0x000fec000b800000 */
[----:B------:R-:W-:Y:S01]  /*0470*/  UISETP.NE.U32.AND UP1, UPT, UR8, URZ, UPT ;  /* 0x000000ff0800728c */ /* 0x000fe2000bf25070 */
[----:B-----5:R-:W-:Y:S01]  /*0480*/  FSETP.NEU.AND P0, PT, R41, RZ, PT ;  /* 0x000000ff2900720b */ /* 0x020fe20003f0d000 */
[----:B------:R-:W-:Y:S02]  /*0490*/  USEL UR4, URZ, 0xffffffff, UP0 ;  /* 0xffffffffff047887 */ /* 0x000fe40008000000 */
[----:B------:R-:W-:-:S10]  /*04a0*/  UISETP.NE.AND.EX UP1, UPT, UR9, URZ, UPT, UP1 ;  /* 0x000000ff0900728c */ /* 0x000fd4000bf25310 */
[----:B------:R-:W-:Y:S01]  /*04b0*/  VOTEU.ANY UP0, P0 ;  /* 0x0000000000ff7886 */ /* 0x000fe20000000100 */
[----:B------:R-:W-:-:S04]  /*04c0*/  @!UP1 USEL UR4, URZ, 0xffffffff, UP0 ;  /* 0xffffffffff049887 */ /* 0x000fc80008000000 */
[----:B------:R-:W-:-:S04]  /*04d0*/  ULOP3.LUT UR4, UR4, 0x1, URZ, 0xc0, !UPT ;  /* 0x0000000104047892 */ /* 0x000fc8000f8ec0ff */
[----:B------:R-:W-:-:S11]  /*04e0*/  UISETP.NE.U32.AND UP3, UPT, UR4, 0x1, UPT ;  /* 0x000000010400788c */ /* 0x000fd6000bf65070 */
.L_x_8:
[----:B-1----:R-:W1:Y:S01]  /*04f0*/  SHFL.IDX PT, R2, R81, RZ, 0x1f ;  /* 0x00001fff51027589 */ /* 0x002e6200000e0000 */
[----:B------:R-:W-:-:S04]  /*0500*/  UISETP.NE.AND UP0, UPT, UR17, 0x2, UPT ;  /* 0x000000021100788c */ /* 0x000fc8000bf05270 */
[----:B------:R-:W-:Y:S01]  /*0510*/  USEL UR45, URZ, 0x1, UP0 ;  /* 0x00000001ff2d7887 */ /* 0x000fe20008000000 */
[----:B-1----:R-:W-:-:S13]  /*0520*/  ISETP.NE.AND P0, PT, R2, RZ, PT ;  /* 0x000000ff0200720c */ /* 0x002fda0003f05270 */
[----:B------:R-:W-:Y:S05]  /*0530*/  @P0 BRA `(.L_x_9) ;  /* 0x0000000000680947 */ /* 0x000fea0003800000 */
[----:B------:R-:W1:Y:S01]  /*0540*/  S2UR UR4, SR_CgaCtaId ;  /* 0x00000000000479c3 */ /* 0x000e620000008800 */
[----:B------:R-:W-:Y:S01]  /*0550*/  UMOV UR5, 0x400 ;  /* 0x0000040000057882 */ /* 0x000fe20000000000 */
[----:B------:R-:W-:Y:S01]  /*0560*/  UMOV UR8, 0x1 ;  /* 0x0000000100087882 */ /* 0x000fe20000000000 */
[----:B------:R-:W-:Y:S01]  /*0570*/  UMOV UR6, 0x4 ;  /* 0x0000000400067882 */ /* 0x000fe20000000000 */
[----:B------:R-:W-:-:S04]  /*0580*/  UIADD3 UR8, UPT, UPT, -UR8, 0x100000, URZ ;  /* 0x0010000008087890 */ /* 0x000fc8000fffe1ff */
[----:B------:R-:W-:Y:S02]  /*0590*/  USHF.L.U32 UR9, UR8, 0xb, URZ ;  /* 0x0000000b08097899 */ /* 0x000fe400080006ff */
[----:B------:R-:W-:Y:S02]  /*05a0*/  USHF.L.U32 UR8, UR8, 0x1, URZ ;  /* 0x0000000108087899 */ /* 0x000fe400080006ff */
[----:B------:R-:W-:-:S04]  /*05b0*/  UIADD3 UR6, UPT, UPT, -UR6, 0x100000, URZ ;  /* 0x0010000006067890 */ /* 0x000fc8000fffe1ff */
[----:B------:R-:W-:Y:S02]  /*05c0*/  USHF.L.U32 UR7, UR6, 0xb, URZ ;  /* 0x0000000b06077899 */ /* 0x000fe400080006ff */
[----:B------:R-:W-:Y:S01]  /*05d0*/  USHF.L.U32 UR6, UR6, 0x1, URZ ;  /* 0x0000000106067899 */ /* 0x000fe200080006ff */
[----:B------:R-:W-:Y:S01]  /*05e0*/  ELECT P0, URZ, PT ;  /* 0x0000000000ff782f */ /* 0x000fe20003800000 */
[----:B-1----:R-:W-:Y:S01]  /*05f0*/  ULEA UR4, UR4, UR5, 0x18 ;  /* 0x0000000504047291 */ /* 0x002fe2000f8ec0ff */
[----:B------:R-:W1:Y:S11]  /*0600*/  FENCE.VIEW.ASYNC.S ;  /* 0x00000000000073c6 */ /* 0x000e760000000000 */
[----:B-1----:R1:W3:Y:S01]  /*0610*/  SYNCS.EXCH.64 URZ, [UR4], UR8 ;  /* 0x0000000804ff75b2 */ /* 0x0022e20008000100 */
[----:B------:R1:W4:Y:S01]  /*0620*/  SYNCS.EXCH.64 URZ, [UR4+0x30], UR6 ;  /* 0x0000300604ff75b2 */ /* 0x0003220008000100 */
[----:B------:R1:W1:Y:S01]  /*0630*/  SYNCS.EXCH.64 URZ, [UR4+0x8], UR8 ;  /* 0x0000080804ff75b2 */ /* 0x0002620008000100 */
        /* <DEDUP_REMOVED lines=9> */
[----:B------:R-:W-:Y:S01]  /*06d0*/  NOP ;  /* 0x0000000000007918 */ /* 0x000fe20000000000 */
.L_x_9:
[----:B------:R-:W2:Y:S01]  /*06e0*/  SHFL.IDX PT, R2, R81, RZ, 0x1f ;  /* 0x00001fff51027589 */ /* 0x000ea200000e0000 */
[----:B------:R-:W-:Y:S01]  /*06f0*/  NOP ;  /* 0x0000000000007918 */ /* 0x000fe20000000000 */
[----:B--2---:R-:W-:-:S13]  /*0700*/  ISETP.NE.AND P0, PT, R2, 0x1, PT ;  /* 0x000000010200780c */ /* 0x004fda0003f05270 */
[----:B------:R-:W-:Y:S05]  /*0710*/  @P0 BRA `(.L_x_10) ;  /* 0x0000000000580947 */ /* 0x000fea0003800000 */
[----:B-1----:R-:W1:Y:S01]  /*0720*/  S2UR UR4, SR_CgaCtaId ;  /* 0x00000000000479c3 */ /* 0x002e620000008800 */
        /* <DEDUP_REMOVED lines=12> */
[----:B-1----:R2:W1:Y:S01]  /*07f0*/  SYNCS.EXCH.64 URZ, [UR4+0x60], UR8 ;  /* 0x0000600804ff75b2 */ /* 0x0024620008000100 */
[----:B------:R2:W1:Y:S01]  /*0800*/  SYNCS.EXCH.64 URZ, [UR4+0x80], UR6 ;  /* 0x0000800604ff75b2 */ /* 0x0004620008000100 */
[----:B------:R2:W1:Y:S01]  /*0810*/  SYNCS.EXCH.64 URZ, [UR4+0x68], UR8 ;  /* 0x0000680804ff75b2 */ /* 0x0004620008000100 */
[----:B------:R2:W1:Y:S01]  /*0820*/  SYNCS.EXCH.64 URZ, [UR4+0x88], UR6 ;  /* 0x0000880604ff75b2 */ /* 0x0004620008000100 */
[----:B------:R2:W1:Y:S01]  /*0830*/  SYNCS.EXCH.64 URZ, [UR4+0x70], UR8 ;  /* 0x0000700804ff75b2 */ /* 0x0004620008000100 */
[----:B------:R2:W1:Y:S01]  /*0840*/  SYNCS.EXCH.64 URZ, [UR4+0x90], UR6 ;  /* 0x0000900604ff75b2 */ /* 0x0004620008000100 */
[----:B------:R2:W1:Y:S01]  /*0850*/  SYNCS.EXCH.64 URZ, [UR4+0x78], UR8 ;  /* 0x0000780804ff75b2 */ /* 0x0004620008000100 */
[----:B------:R2:W1:Y:S02]  /*0860*/  SYNCS.EXCH.64 URZ, [UR4+0x98], UR6 ;  /* 0x0000980604ff75b2 */ /* 0x0004640008000100 */
[----:B--2---:R-:W-:Y:S01]  /*0870*/  NOP ;  /* 0x0000000000007918 */ /* 0x004fe20000000000 */
.L_x_10:
[----:B------:R-:W2:Y:S01]  /*0880*/  SHFL.IDX PT, R2, R81, RZ, 0x1f ;  /* 0x00001fff51027589 */ /* 0x000ea200000e0000 */
[----:B------:R-:W-:Y:S01]  /*0890*/  NOP ;  /* 0x0000000000007918 */ /* 0x000fe20000000000 */
[----:B--2---:R-:W-:-:S13]  /*08a0*/  ISETP.NE.AND P0, PT, R2, 0x3, PT ;  /* 0x000000030200780c */ /* 0x004fda0003f05270 */
[----:B------:R-:W-:Y:S05]  /*08b0*/  @P0 BRA `(.L_x_11) ;  /* 0x0000000000300947 */ /* 0x000fea0003800000 */
[----:B-1----:R-:W1:Y:S01]  /*08c0*/  S2UR UR4, SR_CgaCtaId ;  /* 0x00000000000479c3 */ /* 0x002e620000008800 */
[----:B------:R-:W-:Y:S01]  /*08d0*/  UMOV UR6, 0x400 ;  /* 0x0000040000067882 */ /* 0x000fe20000000000 */
[----:B------:R-:W-:Y:S01]  /*08e0*/  UMOV UR5, 0x20 ;  /* 0x0000002000057882 */ /* 0x000fe20000000000 */
[----:B------:R-:W-:Y:S01]  /*08f0*/  ELECT P0, URZ, PT ;  /* 0x0000000000ff782f */ /* 0x000fe20003800000 */
[----:B-1----:R-:W-:Y:S02]  /*0900*/  ULEA UR6, UR4, UR6, 0x18 ;  /* 0x0000000604067291 */ /* 0x002fe4000f8ec0ff */
[----:B------:R-:W-:-:S04]  /*0910*/  UIADD3 UR4, UPT, UPT, -UR5, 0x100000, URZ ;  /* 0x0010000005047890 */ /* 0x000fc8000fffe1ff */
[----:B------:R-:W-:Y:S02]  /*0920*/  USHF.L.U32 UR5, UR4, 0xb, URZ ;  /* 0x0000000b04057899 */ /* 0x000fe400080006ff */
[----:B------:R-:W-:Y:S01]  /*0930*/  USHF.L.U32 UR4, UR4, 0x1, URZ ;  /* 0x0000000104047899 */ /* 0x000fe200080006ff */
[----:B------:R-:W1:Y:S11]  /*0940*/  FENCE.VIEW.ASYNC.S ;  /* 0x00000000000073c6 */ /* 0x000e760000000000 */
[----:B-1----:R2:W1:Y:S01]  /*0950*/  SYNCS.EXCH.64 URZ, [UR6+0xa0], UR4 ;  /* 0x0000a00406ff75b2 */ /* 0x0024620008000100 */
[----:B------:R2:W1:Y:S02]  /*0960*/  SYNCS.EXCH.64 URZ, [UR6+0xa8], UR4 ;  /* 0x0000a80406ff75b2 */ /* 0x0004640008000100 */
[----:B--2---:R-:W-:Y:S01]  /*0970*/  NOP ;  /* 0x0000000000007918 */ /* 0x004fe20000000000 */
.L_x_11:
[----:B------:R-:W2:Y:S01]  /*0980*/  SHFL.IDX PT, R2, R81, RZ, 0x1f ;  /* 0x00001fff51027589 */ /* 0x000ea200000e0000 */
[----:B------:R-:W-:Y:S01]  /*0990*/  NOP ;  /* 0x0000000000007918 */ /* 0x000fe20000000000 */
[----:B--2---:R-:W-:-:S13]  /*09a0*/  ISETP.NE.AND P0, PT, R2, 0x4, PT ;  /* 0x000000040200780c */ /* 0x004fda0003f05270 */
[----:B------:R-:W-:Y:S05]  /*09b0*/  @P0 BRA `(.L_x_12) ;  /* 0x00000000004c0947 */ /* 0x000fea0003800000 */
[----:B-1----:R-:W1:Y:S01]  /*09c0*/  S2UR UR6, SR_CgaCtaId ;  /* 0x00000000000679c3 */ /* 0x002e620000008800 */
[----:B------:R-:W-:Y:S01]  /*09d0*/  UMOV UR4, 0x3a0 ;  /* 0x000003a000047882 */ /* 0x000fe20000000000 */
[----:B------:R-:W-:Y:S01]  /*09e0*/  UMOV UR5, 0x400 ;  /* 0x0000040000057882 */ /* 0x000fe20000000000 */
[----:B------:R-:W-:Y:S01]  /*09f0*/  USEL UR4, UR4, 0x320, UP3 ;  /* 0x0000032004047887 */ /* 0x000fe20009800000 */
[----:B------:R-:W-:Y:S01]  /*0a00*/  UMOV UR8, 0x1 ;  /* 0x0000000100087882 */ /* 0x000fe20000000000 */
[----:B------:R-:W-:Y:S01]  /*0a10*/  ELECT P0, URZ, PT ;  /* 0x0000000000ff782f */ /* 0x000fe20003800000 */
[----:B------:R-:W-:-:S04]  /*0a20*/  UIADD3 UR8, UPT, UPT, -UR8, 0x100000, URZ ;  /* 0x0010000008087890 */ /* 0x000fc8000fffe1ff */
[----:B------:R-:W-:Y:S02]  /*0a30*/  USHF.L.U32 UR9, UR8, 0xb, URZ ;  /* 0x0000000b08097899 */ /* 0x000fe400080006ff */
[----:B------:R-:W-:Y:S02]  /*0a40*/  USHF.L.U32 UR8, UR8, 0x1, URZ ;  /* 0x0000000108087899 */ /* 0x000fe400080006ff */
[----:B-1----:R-:W-:Y:S02]  /*0a50*/  ULEA UR6, UR6, UR5, 0x18 ;  /* 0x0000000506067291 */ /* 0x002fe4000f8ec0ff */
[----:B------:R-:W-:-:S04]  /*0a60*/  UIADD3 UR4, UPT, UPT, -UR4, 0x100000, URZ ;  /* 0x0010000004047890 */ /* 0x000fc8000fffe1ff */
[----:B------:R-:W-:Y:S02]  /*0a70*/  USHF.L.U32 UR5, UR4, 0xb, URZ ;  /* 0x0000000b04057899 */ /* 0x000fe400080006ff */
[----:B------:R-:W-:Y:S01]  /*0a80*/  USHF.L.U32 UR4, UR4, 0x1, URZ ;  /* 0x0000000104047899 */ /* 0x000fe200080006ff */
[----:B------:R-:W1:Y:S03]  /*0a90*/  FENCE.VIEW.ASYNC.S ;  /* 0x00000000000073c6 */ /* 0x000e660000000000 */
[----:B-1----:R2:W1:Y:S08]  /*0aa0*/  SYNCS.EXCH.64 URZ, [UR6+0xb0], UR8 ;  /* 0x0000b00806ff75b2 */ /* 0x0024700008000100 */
[----:B------:R2:W1:Y:S01]  /*0ab0*/  SYNCS.EXCH.64 URZ, [UR6+0xc0], UR4 ;  /* 0x0000c00406ff75b2 */ /* 0x0004620008000100 */
[----:B------:R2:W1:Y:S01]  /*0ac0*/  SYNCS.EXCH.64 URZ, [UR6+0xb8], UR8 ;  /* 0x0000b80806ff75b2 */ /* 0x0004620008000100 */
[----:B------:R2:W1:Y:S02]  /*0ad0*/  SYNCS.EXCH.64 URZ, [UR6+0xc8], UR4 ;  /* 0x0000c80406ff75b2 */ /* 0x0004640008000100 */
[----:B--2---:R-:W-:Y:S01]  /*0ae0*/  NOP ;  /* 0x0000000000007918 */ /* 0x004fe20000000000 */
.L_x_12:
        /* <DEDUP_REMOVED lines=26> */
.L_x_13:
[----:B------:R-:W2:Y:S01]  /*0c90*/  SHFL.IDX PT, R2, R81, RZ, 0x1f ;  /* 0x00001fff51027589 */ /* 0x000ea200000e0000 */
[----:B------:R-:W1:Y:S01]  /*0ca0*/  S2UR UR47, SR_CgaCtaId ;  /* 0x00000000002f79c3 */ /* 0x000e620000008800 */
[----:B------:R-:W-:Y:S01]  /*0cb0*/  NOP ;  /* 0x0000000000007918 */ /* 0x000fe20000000000 */
[----:B--2---:R-:W-:-:S13]  /*0cc0*/  ISETP.NE.AND P0, PT, R2, 0x3, PT ;  /* 0x000000030200780c */ /* 0x004fda0003f05270 */
[----:B-1----:R-:W-:Y:S05]  /*0cd0*/  @P0 BRA `(.L_x_14) ;  /* 0x0000000000340947 */ /* 0x002fea0003800000 */
[----:B------:R-:W-:Y:S01]  /*0ce0*/  UMOV UR4, 0x400 ;  /* 0x0000040000047882 */ /* 0x000fe20000000000 */
[----:B------:R-:W-:Y:S01]  /*0cf0*/  UMOV UR6, 0x20 ;  /* 0x0000002000067882 */ /* 0x000fe20000000000 */
[----:B------:R-:W-:Y:S02]  /*0d00*/  ULEA UR4, UR47, UR4, 0x18 ;  /* 0x000000042f047291 */ /* 0x000fe4000f8ec0ff */
[----:B------:R-:W-:-:S04]  /*0d10*/  UIADD3 UR6, UPT, UPT, -UR6, 0x100000, URZ ;  /* 0x0010000006067890 */ /* 0x000fc8000fffe1ff */
[----:B------:R-:W-:Y:S02]  /*0d20*/  USHF.L.U32 UR7, UR6, 0xb, URZ ;  /* 0x0000000b06077899 */ /* 0x000fe400080006ff */
[----:B------:R-:W-:Y:S01]  /*0d30*/  USHF.L.U32 UR6, UR6, 0x1, URZ ;  /* 0x0000000106067899 */ /* 0x000fe200080006ff */
[----:B------:R-:W-:Y:S01]  /*0d40*/  ELECT P0, URZ, PT ;  /* 0x0000000000ff782f */ /* 0x000fe20003800000 */
[----:B------:R-:W1:Y:S10]  /*0d50*/  FENCE.VIEW.ASYNC.S ;  /* 0x00000000000073c6 */ /* 0x000e740000000000 */
[----:B-1----:R1:W2:Y:S01]  /*0d60*/  SYNCS.EXCH.64 URZ, [UR4+0x110], UR6 ;  /* 0x0001100604ff75b2 */ /* 0x0022a20008000100 */
[----:B------:R1:W1:Y:S01]  /*0d70*/  SYNCS.EXCH.64 URZ, [UR4+0x120], UR6 ;  /* 0x0001200604ff75b2 */ /* 0x0002620008000100 */
[----:B------:R1:W1:Y:S01]  /*0d80*/  SYNCS.EXCH.64 URZ, [UR4+0x118], UR6 ;  /* 0x0001180604ff75b2 */ /* 0x0002620008000100 */
[----:B------:R1:W1:Y:S01]  /*0d90*/  SYNCS.EXCH.64 URZ, [UR4+0x128], UR6 ;  /* 0x0001280604ff75b2 */ /* 0x0002620008000100 */
[----:B------:R-:W-:Y:S01]  /*0da0*/  NOP ;  /* 0x0000000000007918 */ /* 0x000fe20000000000 */
.L_x_14:
[----:B-1----:R-:W1:Y:S01]  /*0db0*/  LDCU UR4, c[0x0][0x36c] ;  /* 0x00006d80ff0477ac */ /* 0x002e620008000800 */
[----:B------:R-:W-:Y:S01]  /*0dc0*/  ISETP.NE.OR P3, PT, R0, 0x2, !P3 ;  /* 0x000000020000780c */ /* 0x000fe20005f65670 */
[----:B------:R-:W-:Y:S01]  /*0dd0*/  NOP ;  /* 0x0000000000007918 */ /* 0x000fe20000000000 */
[----:B------:R-:W-:Y:S01]  /*0de0*/  LOP3.LUT R0, R94, 0x1f, RZ, 0xc0, !PT ;  /* 0x0000001f5e007812 */ /* 0x000fe200078ec0ff */
[----:B------:R-:W-:Y:S02]  /*0df0*/  UISETP.NE.AND UP4, UPT, UR17, URZ, UPT ;  /* 0x000000ff1100728c */ /* 0x000fe4000bf85270 */
[----:B-1----:R-:W-:-:S09]  /*0e00*/  UISETP.EQ.U32.AND UP5, UPT, UR4, 0x1, UPT ;  /* 0x000000010400788c */ /* 0x002fd2000bfa2070 */
[----:B------:R-:W-:Y:S05]  /*0e10*/  BRA.U !UP5, `(.L_x_15) ;  /* 0x000000010d087547 */ /* 0x000fea000b800000 */
[----:B--234-:R-:W-:Y:S01]  /*0e20*/  UCGABAR_ARV ;  /* 0x00000000000079c7 */ /* 0x01cfe20008000000 */
[----:B------:R-:W-:Y:S05]  /*0e30*/  BRA `(.L_x_16) ;  /* 0x0000000000047947 */ /* 0x000fea0003800000 */
.L_x_15:
[----:B--234-:R-:W-:Y:S01]  /*0e40*/  NOP ;  /* 0x0000000000007918 */ /* 0x01cfe20000000000 */
.L_x_16:
[----:B------:R-:W1:Y:S01]  /*0e50*/  S2UR UR7, SR_CTAID.X ;  /* 0x00000000000779c3 */ /* 0x000e620000002500 */
[----:B------:R-:W-:-:S05]  /*0e60*/  CS2R.32 R82, SR_CgaSize ;  /* 0x0000000000527805 */ /* 0x000fca0000008a00 */
[----:B------:R-:W-:-:S05]  /*0e70*/  IMAD R82, R82, -0xa0, RZ ;  /* 0xffffff6052527824 */ /* 0x000fca00078e02ff */
[----:B------:R-:W-:-:S14]  /*0e80*/  R2UR UR5, R82 ;  /* 0x00000000520572ca */ /* 0x000fdc00000e0000 */
[----:B------:R-:W2:Y:S01]  /*0e90*/  LDCU UR5, c[0x0][UR5+0x2b0] ;  /* 0x00005600050577ac */ /* 0x000ea20008000800 */
[----:B------:R-:W-:-:S05]  /*0ea0*/  CS2R.32 R82, SR_CgaSize ;  /* 0x0000000000527805 */ /* 0x000fca0000008a00 */
[----:B------:R-:W-:-:S05]  /*0eb0*/  IMAD R82, R82, -0xa0, RZ ;  /* 0xffffff6052527824 */ /* 0x000fca00078e02ff */
[----:B------:R-:W-:-:S14]  /*0ec0*/  R2UR UR4, R82 ;  /* 0x00000000520472ca */ /* 0x000fdc00000e0000 */
[----:B------:R-:W3:Y:S01]  /*0ed0*/  LDCU UR4, c[0x0][UR4+0x2b4] ;  /* 0x00005680040477ac */ /* 0x000ee20008000800 */
[----:B------:R-:W4:Y:S01]  /*0ee0*/  S2UR UR8, SR_CTAID.Y ;  /* 0x00000000000879c3 */ /* 0x000f220000002600 */
[----:B------:R-:W-:-:S05]  /*0ef0*/  CS2R.32 R82, SR_CgaSize ;  /* 0x0000000000527805 */ /* 0x000fca0000008a00 */
[----:B------:R-:W-:-:S05]  /*0f00*/  IMAD R82, R82, -0xa0, RZ ;  /* 0xffffff6052527824 */ /* 0x000fca00078e02ff */
[----:B------:R-:W-:-:S14]  /*0f10*/  R2UR UR9, R82 ;  /* 0x00000000520972ca */ /* 0x000fdc00000e0000 */
[----:B------:R-:W3:Y:S01]  /*0f20*/  LDCU UR9, c[0x0][UR9+0x2a0] ;  /* 0x00005400090977ac */ /* 0x000ee20008000800 */
[----:B------:R-:W3:Y:S01]  /*0f30*/  LDCU UR21, c[0x0][0xb24] ;  /* 0x00016480ff1577ac */ /* 0x000ee20008000800 */
[----:B------:R-:W1:Y:S01]  /*0f40*/  S2UR UR36, SR_CTAID.Z ;  /* 0x00000000002479c3 */ /* 0x000e620000002700 */
[----:B------:R-:W-:-:S05]  /*0f50*/  CS2R.32 R82, SR_CgaSize ;  /* 0x0000000000527805 */ /* 0x000fca0000008a00 */
[----:B------:R-:W-:-:S05]  /*0f60*/  IMAD R82, R82, -0xa0, RZ ;  /* 0xffffff6052527824 */ /* 0x000fca00078e02ff */
[----:B------:R-:W-:-:S14]  /*0f70*/  R2UR UR63, R82 ;  /* 0x00000000523f72ca */ /* 0x000fdc00000e0000 */
[----:B------:R-:W3:Y:S01]  /*0f80*/  LDCU UR63, c[0x0][UR63+0x2a4] ;  /* 0x000054803f3f77ac */ /* 0x000ee20008000800 */
[----:B------:R-:W3:Y:S01]  /*0f90*/  LDCU UR42, c[0x0][0xb24] ;  /* 0x00016480ff2a77ac */ /* 0x000ee20008000800 */
[----:B-1----:R-:W-:Y:S01]  /*0fa0*/  I2FP.F32.U32 R3, UR7 ;  /* 0x0000000700037c45 */ /* 0x002fe20008201000 */
[----:B------:R-:W1:Y:S04]  /*0fb0*/  LDCU UR27, c[0x0][0xb30] ;  /* 0x00016600ff1b77ac */ /* 0x000e680008000800 */
[----:B--2---:R-:W-:Y:S01]  /*0fc0*/  FMUL R3, R3, UR5 ;  /* 0x0000000503037c20 */ /* 0x004fe20008400000 */
[----:B------:R-:W-:Y:S01]  /*0fd0*/  USHF.L.U32 UR29, UR47, 0xb, URZ ;  /* 0x0000000b2f1d7899 */ /* 0x000fe200080006ff */
[----:B----4-:R-:W-:Y:S01]  /*0fe0*/  I2FP.F32.U32 R2, UR8 ;  /* 0x0000000800027c45 */ /* 0x010fe20008201000 */
[----:B---3--:R-:W-:-:S03]  /*0ff0*/  UISETP.GE.AND UP2, UPT, UR21, 0x1, UPT ;  /* 0x000000011500788c */ /* 0x008fc6000bf46270 */
[----:B------:R-:W2:Y:S01]  /*1000*/  F2I.U32.TRUNC.NTZ R3, R3 ;  /* 0x0000000300037305 */ /* 0x000ea2000020f000 */
[----:B------:R-:W-:Y:S01]  /*1010*/  UMOV UR16, UR7 ;  /* 0x0000000700107c82 */ /* 0x000fe20008000000 */
[----:B------:R-:W-:Y:S01]  /*1020*/  FMUL R2, R2, UR4 ;  /* 0x0000000402027c20 */ /* 0x000fe20008400000 */
[----:B------:R-:W-:-:S05]  /*1030*/  UMOV UR20, UR8 ;  /* 0x0000000800147c82 */ /* 0x000fca0008000000 */
[----:B------:R-:W3:Y:S01]  /*1040*/  F2I.U32.TRUNC.NTZ R2, R2 ;  /* 0x0000000200027305 */ /* 0x000ee2000020f000 */
[----:B--2---:R-:W-:Y:S02]  /*1050*/  R2UR UR4, R3 ;  /* 0x00000000030472ca */ /* 0x004fe400000e0000 */
[----:B---3--:R-:W-:Y:S02]  /*1060*/  R2UR UR6, R2 ;  /* 0x00000000020672ca */ /* 0x008fe400000e0000 */
[----:B------:R-:W-:-:S09]  /*1070*/  PRMT R2, RZ, 0x7610, R2 ;  /* 0x00007610ff027816 */ /* 0x000fd20000000002 */
[----:B------:R-:W-:-:S04]  /*1080*/  UIADD3 UR5, UPT, UPT, -UR4, URZ, URZ ;  /* 0x000000ff04057290 */ /* 0x000fc8000fffe1ff */
[----:B------:R-:W-:Y:S02]  /*1090*/  UIMAD UR5, UR9, UR5, UR7 ;  /* 0x00000005090572a4 */ /* 0x000fe4000f8e0207 */
[----:B------:R-:W-:-:S04]  /*10a0*/  UIADD3 UR4, UPT, UPT, -UR6, URZ, URZ ;  /* 0x000000ff06047290 */ /* 0x000fc8000fffe1ff */
[----:B------:R-:W-:Y:S01]  /*10b0*/  IMAD.U32 R82, RZ, RZ, UR5 ;  /* 0x00000005ff527e24 */ /* 0x000fe2000f8e00ff */
[----:B------:R-:W-:Y:S01]  /*10c0*/  UIMAD UR63, UR63, UR4, UR8 ;  /* 0x000000043f3f72a4 */ /* 0x000fe2000f8e0208 */
[----:B-1----:R-:W-:Y:S11]  /*10d0*/  BRA.U UP4, `(.L_x_17) ;  /* 0x0000000104447547 */ /* 0x002ff6000b800000 */
[----:B------:R-:W-:Y:S01]  /*10e0*/  R2UR UR6, R82 ;  /* 0x00000000520672ca */ /* 0x000fe200000e0000 */
[----:B------:R-:W-:Y:S02]  /*10f0*/  UISETP.NE.AND UP0, UPT, UR63, URZ, UPT ;  /* 0x000000ff3f00728c */ /* 0x000fe4000bf05270 */
[----:B------:R-:W-:-:S04]  /*1100*/  UISETP.NE.AND UP1, UPT, UR63, 0x1, UPT ;  /* 0x000000013f00788c */ /* 0x000fc8000bf25270 */
[----:B------:R-:W-:Y:S02]  /*1110*/  USEL UR5, URZ, 0x2, UP1 ;  /* 0x00000002ff057887 */ /* 0x000fe40008800000 */
[----:B------:R-:W-:-:S04]  /*1120*/  UISETP.NE.AND UP1, UPT, UR63, 0x3, UPT ;  /* 0x000000033f00788c */ /* 0x000fc8000bf25270 */
[----:B------:R-:W-:-:S04]  /*1130*/  UISETP.EQ.OR UP0, UPT, UR6, URZ, !UP0 ;  /* 0x000000ff0600728c */ /* 0x000fc8000c702670 */
[----:B------:R-:W-:Y:S02]  /*1140*/  USEL UR8, URZ, 0x1, !UP0 ;  /* 0x00000001ff087887 */ /* 0x000fe4000c000000 */
[----:B------:R-:W-:-:S04]  /*1150*/  UISETP.NE.AND UP0, UPT, UR63, 0x2, UPT ;  /* 0x000000023f00788c */ /* 0x000fc8000bf05270 */
[----:B------:R-:W-:Y:S02]  /*1160*/  USEL UR4, URZ, 0x4, UP0 ;  /* 0x00000004ff047887 */ /* 0x000fe40008000000 */
[----:B------:R-:W-:Y:S02]  /*1170*/  UISETP.NE.AND UP0, UPT, UR6, URZ, UPT ;  /* 0x000000ff0600728c */ /* 0x000fe4000bf05270 */
[----:B------:R-:W-:Y:S02]  /*1180*/  USEL UR6, URZ, 0x8, UP1 ;  /* 0x00000008ff067887 */ /* 0x000fe40008800000 */
[----:B------:R-:W-:Y:S02]  /*1190*/  USEL UR7, UR5, 0x2, UP0 ;  /* 0x0000000205077887 */ /* 0x000fe40008000000 */
[----:B------:R-:W-:Y:S02]  /*11a0*/  USEL UR4, UR4, 0x4, UP0 ;  /* 0x0000000404047887 */ /* 0x000fe40008000000 */
[----:B------:R-:W-:-:S02]  /*11b0*/  USEL UR5, UR6, 0x8, UP0 ;  /* 0x0000000806057887 */ /* 0x000fc40008000000 */
[----:B------:R-:W-:-:S04]  /*11c0*/  UIADD3 UR4, UPT, UPT, UR4, UR7, UR8 ;  /* 0x0000000704047290 */ /* 0x000fc8000fffe008 */
[----:B------:R-:W-:-:S06]  /*11d0*/  UIADD3 UR4, UPT, UPT, UR4, UR5, URZ ;  /* 0x0000000504047290 */ /* 0x000fcc000fffe0ff */
[----:B------:R-:W-:Y:S02]  /*11e0*/  MOV R2, UR4 ;  /* 0x0000000400027c02 */ /* 0x000fe40008000f00 */
.L_x_17:
[----:B------:R-:W-:Y:S05]  /*11f0*/  BRA.U !UP2, `(.L_x_18) ;  /* 0x000000010ad47547 */ /* 0x000fea000b800000 */
[----:B------:R-:W1:Y:S01]  /*1200*/  LDCU.128 UR12, c[0x0][0xb10] ;  /* 0x00016200ff0c77ac */ /* 0x000e620008000c00 */
[----:B------:R-:W2:Y:S01]  /*1210*/  LDCU UR6, c[0x0][0x370] ;  /* 0x00006e00ff0677ac */ /* 0x000ea20008000800 */
[----:B------:R-:W3:Y:S01]  /*1220*/  LDCU UR5, c[0x0][0x374] ;  /* 0x00006e80ff0577ac */ /* 0x000ee20008000800 */
[----:B------:R-:W4:Y:S01]  /*1230*/  LDCU UR26, c[0x0][0xb0c] ;  /* 0x00016180ff1a77ac */ /* 0x000f220008000800 */
[----:B------:R-:W4:Y:S01]  /*1240*/  LDCU UR4, c[0x0][0xb20] ;  /* 0x00016400ff0477ac */ /* 0x000f220008000800 */
[----:B------:R-:W4:Y:S01]  /*1250*/  LDCU.64 UR8, c[0x0][0xb28] ;  /* 0x00016500ff0877ac */ /* 0x000f220008000a00 */
[----:B-1----:R-:W-:Y:S02]  /*1260*/  UISETP.NE.AND UP0, UPT, UR14, 0x1, UPT ;  /* 0x000000010e00788c */ /* 0x002fe4000bf05270 */
[----:B---3--:R-:W-:Y:S02]  /*1270*/  UIMAD.WIDE.U32 UR10, UR5, UR15, URZ ;  /* 0x0000000f050a72a5 */ /* 0x008fe4000f8e00ff */
[----:B--2---:R-:W-:-:S02]  /*1280*/  UIMAD.WIDE.U32 UR22, UR6, UR12, URZ ;  /* 0x0000000c061672a5 */ /* 0x004fc4000f8e00ff */
[----:B----4-:R-:W-:Y:S02]  /*1290*/  UISETP.NE.AND UP1, UPT, UR26, 0x1, UPT ;  /* 0x000000011a00788c */ /* 0x010fe4000bf25270 */
[----:B------:R-:W-:Y:S01]  /*12a0*/  UISETP.NE.AND UP2, UPT, UR21, 0x1, UPT ;  /* 0x000000011500788c */ /* 0x000fe2000bf45270 */
[----:B------:R-:W-:Y:S02]  /*12b0*/  UMOV UR10, UR11 ;  /* 0x0000000b000a7c82 */ /* 0x000fe40008000000 */
[----:B------:R-:W-:Y:S01]  /*12c0*/  UMOV UR22, UR23 ;  /* 0x0000001700167c82 */ /* 0x000fe20008000000 */
[----:B------:R-:W-:Y:S02]  /*12d0*/  @UP0 USHF.R.U32.HI UR5, URZ, UR4, UR10 ;  /* 0x00000004ff050299 */ /* 0x000fe4000801160a */
[----:B------:R-:W-:Y:S02]  /*12e0*/  UIMAD.WIDE.U32 UR24, UR20, UR15, URZ ;  /* 0x0000000f141872a5 */ /* 0x000fe4000f8e00ff */
[----:B------:R-:W-:-:S02]  /*12f0*/  UIMAD.WIDE.U32 UR10, UR5, UR8, URZ ;  /* 0x00000008050a72a5 */ /* 0x000fc4000f8e00ff */
[----:B------:R-:W-:Y:S02]  /*1300*/  @UP1 USHF.R.U32.HI UR6, URZ, UR13, UR22 ;  /* 0x0000000dff061299 */ /* 0x000fe40008011616 */
[----:B------:R-:W-:Y:S02]  /*1310*/  UIMAD.WIDE.U32 UR18, UR16, UR12, URZ ;  /* 0x0000000c101272a5 */ /* 0x000fe4000f8e00ff */
[----:B------:R-:W-:Y:S01]  /*1320*/  UIMAD.WIDE.U32 UR22, UR6, UR8, URZ ;  /* 0x00000008061672a5 */ /* 0x000fe2000f8e00ff */
[----:B------:R-:W-:Y:S01]  /*1330*/  UMOV UR24, UR25 ;  /* 0x0000001900187c82 */ /* 0x000fe20008000000 */
[----:B------:R-:W-:Y:S01]  /*1340*/  UMOV UR10, UR11 ;  /* 0x0000000b000a7c82 */ /* 0x000fe20008000000 */
[----:B------:R-:W-:Y:S02]  /*1350*/  USHF.R.U32.HI UR24, URZ, UR4, UR24 ;  /* 0x00000004ff187299 */ /* 0x000fe40008011618 */
[----:B------:R-:W-:Y:S02]  /*1360*/  @UP2 USHF.R.U32.HI UR5, URZ, UR9, UR10 ;  /* 0x00000009ff052299 */ /* 0x000fe4000801160a */
[----:B------:R-:W-:Y:S01]  /*1370*/  UMOV UR7, UR23 ;  /* 0x0000001700077c82 */ /* 0x000fe20008000000 */
[----:B------:R-:W-:Y:S01]  /*1380*/  UMOV UR18, UR19 ;  /* 0x0000001300127c82 */ /* 0x000fe20008000000 */
[----:B------:R-:W-:-:S02]  /*1390*/  @UP2 USHF.R.U32.HI UR6, URZ, UR9, UR7 ;  /* 0x00000009ff062299 */ /* 0x000fc40008011607 */
[----:B------:R-:W-:Y:S02]  /*13a0*/  USHF.R.U32.HI UR13, URZ, UR13, UR18 ;  /* 0x0000000dff0d7299 */ /* 0x000fe40008011612 */
[----:B------:R-:W-:Y:S02]  /*13b0*/  USEL UR4, UR20, UR24, !UP0 ;  /* 0x0000001814047287 */ /* 0x000fe4000c000000 */
[----:B------:R-:W-:Y:S02]  /*13c0*/  UIMAD UR7, UR5, UR21, URZ ;  /* 0x00000015050772a4 */ /* 0x000fe4000f8e02ff */
[----:B------:R-:W-:Y:S02]  /*13d0*/  USEL UR5, UR16, UR13, !UP1 ;  /* 0x0000000d10057287 */ /* 0x000fe4000c800000 */
[----:B------:R-:W-:Y:S02]  /*13e0*/  UIMAD UR12, UR6, UR21, URZ ;  /* 0x00000015060c72a4 */ /* 0x000fe4000f8e02ff */
[----:B------:R-:W-:-:S02]  /*13f0*/  UISETP.GE.AND UP0, UPT, UR4, UR7, UPT ;  /* 0x000000070400728c */ /* 0x000fc4000bf06270 */
[----:B------:R-:W-:Y:S02]  /*1400*/  UIMAD.WIDE.U32 UR10, UR4, UR8, URZ ;  /* 0x00000008040a72a5 */ /* 0x000fe4000f8e00ff */
[----:B------:R-:W-:Y:S02]  /*1410*/  UISETP.GE.OR UP0, UPT, UR5, UR12, UP0 ;  /* 0x0000000c0500728c */ /* 0x000fe40008706670 */
[----:B------:R-:W-:Y:S02]  /*1420*/  UIMAD.WIDE.U32 UR12, UR5, UR8, URZ ;  /* 0x00000008050c72a5 */ /* 0x000fe4000f8e00ff */
[----:B------:R-:W-:Y:S01]  /*1430*/  UIADD3 UR10, UPT, UPT, -UR4, URZ, URZ ;  /* 0x000000ff040a7290 */ /* 0x000fe2000fffe1ff */
[----:B------:R-:W-:Y:S01]  /*1440*/  UMOV UR8, UR11 ;  /* 0x0000000b00087c82 */ /* 0x000fe20008000000 */
[----:B------:R-:W-:Y:S02]  /*1450*/  UIADD3 UR11, UPT, UPT, -UR5, URZ, URZ ;  /* 0x000000ff050b7290 */ /* 0x000fe4000fffe1ff */
[----:B------:R-:W-:-:S03]  /*1460*/  USHF.R.U32.HI UR8, URZ, UR9, UR8 ;  /* 0x00000009ff087299 */ /* 0x000fc60008011608 */
[----:B------:R-:W-:Y:S01]  /*1470*/  @!UP0 UMOV UR7, UR13 ;  /* 0x0000000d00078c82 */ /* 0x000fe20008000000 */
[----:B------:R-:W-:Y:S02]  /*1480*/  UIMAD UR20, UR14, UR10, UR20 ;  /* 0x0000000a0e1472a4 */ /* 0x000fe4000f8e0214 */
[----:B------:R-:W-:Y:S02]  /*1490*/  USEL UR8, UR4, UR8, !UP2 ;  /* 0x0000000804087287 */ /* 0x000fe4000d000000 */
[----:B------:R-:W-:Y:S02]  /*14a0*/  @!UP0 USHF.R.U32.HI UR7, URZ, UR9, UR7 ;  /* 0x00000009ff078299 */ /* 0x000fe40008011607 */
[----:B------:R-:W-:Y:S02]  /*14b0*/  UIADD3 UR9, UPT, UPT, -UR8, URZ, URZ ;  /* 0x000000ff08097290 */ /* 0x000fe4000fffe1ff */
[----:B------:R-:W-:Y:S02]  /*14c0*/  @!UP0 USEL UR7, UR5, UR7, !UP2 ;  /* 0x0000000705078287 */ /* 0x000fe4000d000000 */
[----:B------:R-:W-:-:S02]  /*14d0*/  UIMAD UR9, UR21, UR9, UR4 ;  /* 0x00000009150972a4 */ /* 0x000fc4000f8e0204 */
[----:B------:R-:W-:Y:S02]  /*14e0*/  @!UP0 UIADD3 UR8, UPT, UPT, UR8, -UR7, URZ ;  /* 0x8000000708088290 */ /* 0x000fe4000fffe0ff */
[----:B------:R-:W-:Y:S02]  /*14f0*/  @!UP0 UIMAD UR6, UR9, UR6, UR7 ;  /* 0x00000006090682a4 */ /* 0x000fe4000f8e0207 */
[----:B------:R-:W-:Y:S02]  /*1500*/  @!UP0 UIMAD UR4, UR8, UR21, UR5 ;  /* 0x00000015080482a4 */ /* 0x000fe4000f8e0205 */
[----:B------:R-:W-:Y:S02]  /*1510*/  UIMAD UR16, UR26, UR11, UR16 ;  /* 0x0000000b1a1072a4 */ /* 0x000fe4000f8e0210 */
[----:B------:R-:W-:Y:S01]  /*1520*/  UIMAD UR20, UR4, UR14, UR20 ;  /* 0x0000000e041472a4 */ /* 0x000fe2000f8e0214 */
[----:B------:R-:W-:Y:S02]  /*1530*/  @!UP0 UMOV UR5, UR6 ;  /* 0x0000000600058c82 */ /* 0x000fe40008000000 */
[----:B------:R-:W-:-:S12]  /*1540*/  UIMAD UR16, UR5, UR26, UR16 ;  /* 0x0000001a051072a4 */ /* 0x000fd8000f8e0210 */
.L_x_18:
[----:B------:R-:W-:Y:S02]  /*1550*/  UISETP.NE.AND UP1, UPT, UR27, 0x1, UPT ;  /* 0x000000011b00788c */ /* 0x000fe4000bf25270 */
[----:B------:R-:W-:Y:S02]  /*1560*/  UISETP.NE.AND UP0, UPT, UR17, 0x2, UPT ;  /* 0x000000021100788c */ /* 0x000fe4000bf05270 */
[----:B------:R-:W-:-:S05]  /*1570*/  ULOP3.LUT UR29, UR29, 0x1800, URZ, 0xc0, !UPT ;  /* 0x000018001d1d7892 */ /* 0x000fca000f8ec0ff */
[----:B------:R-:W-:Y:S07]  /*1580*/  BRA.U UP1, `(.L_x_19) ;  /* 0x0000000101447547 */ /* 0x000fee000b800000 */
[----:B------:R-:W1:Y:S01]  /*1590*/  LDCU.128 UR8, c[0x0][0xb10] ;  /* 0x00016200ff0877ac */ /* 0x000e620008000c00 */
[----:B------:R-:W2:Y:S01]  /*15a0*/  LDCU UR12, c[0x0][0xb0c] ;  /* 0x00016180ff0c77ac */ /* 0x000ea20008000800 */
[----:B------:R-:W3:Y:S01]  /*15b0*/  LDCU UR13, c[0x0][0xb20] ;  /* 0x00016400ff0d77ac */ /* 0x000ee20008000800 */
[----:B-1----:R-:W-:Y:S02]  /*15c0*/  UIMAD.WIDE.U32 UR6, UR16, UR8, URZ ;  /* 0x00000008100672a5 */ /* 0x002fe4000f8e00ff */
[----:B------:R-:W-:Y:S02]  /*15d0*/  UIMAD.WIDE.U32 UR4, UR20, UR11, URZ ;  /* 0x0000000b140472a5 */ /* 0x000fe4000f8e00ff */
[----:B--2---:R-:W-:Y:S02]  /*15e0*/  UISETP.NE.AND UP2, UPT, UR12, 0x1, UPT ;  /* 0x000000010c00788c */ /* 0x004fe4000bf45270 */
[----:B------:R-:W-:Y:S01]  /*15f0*/  UISETP.NE.AND UP1, UPT, UR10, 0x1, UPT ;  /* 0x000000010a00788c */ /* 0x000fe2000bf25270 */
[----:B------:R-:W-:-:S02]  /*1600*/  UMOV UR6, UR7 ;  /* 0x0000000700067c82 */ /* 0x000fc40008000000 */
[----:B------:R-:W-:Y:S01]  /*1610*/  UMOV UR4, UR5 ;  /* 0x0000000500047c82 */ /* 0x000fe20008000000 */
[----:B------:R-:W-:Y:S02]  /*1620*/  USHF.R.U32.HI UR6, URZ, UR9, UR6 ;  /* 0x00000009ff067299 */ /* 0x000fe40008011606 */
[----:B---3--:R-:W-:Y:S02]  /*1630*/  USHF.R.U32.HI UR4, URZ, UR13, UR4 ;  /* 0x0000000dff047299 */ /* 0x008fe40008011604 */
[----:B------:R-:W-:Y:S02]  /*1640*/  USEL UR5, UR16, UR6, !UP2 ;  /* 0x0000000610057287 */ /* 0x000fe4000d000000 */
[----:B------:R-:W-:-:S04]  /*1650*/  USEL UR4, UR20, UR4, !UP1 ;  /* 0x0000000414047287 */ /* 0x000fc8000c800000 */
[----:B------:R-:W-:Y:S02]  /*1660*/  UIADD3 UR6, UPT, UPT, UR5, -UR4, URZ ;  /* 0x8000000405067290 */ /* 0x000fe4000fffe0ff */
[----:B------:R-:W-:Y:S02]  /*1670*/  UIADD3 UR4, UPT, UPT, -UR5, UR4, URZ ;  /* 0x0000000405047290 */ /* 0x000fe4000fffe1ff */
[----:B------:R-:W-:Y:S02]  /*1680*/  UIMAD UR20, UR6, UR10, UR20 ;  /* 0x0000000a061472a4 */ /* 0x000fe4000f8e0214 */
[----:B------:R-:W-:-:S12]  /*1690*/  UIMAD UR16, UR4, UR12, UR16 ;  /* 0x0000000c041072a4 */ /* 0x000fd8000f8e0210 */
.L_x_19:
[----:B------:R-:W-:Y:S05]  /*16a0*/  BRA.U !UP5, `(.L_x_20) ;  /* 0x000000010d0c7547 */ /* 0x000fea000b800000 */
[----:B------:R-:W-:Y:S01]  /*16b0*/  UCGABAR_WAIT ;  /* 0x0000000000007dc7 */ /* 0x000fe20008000000 */
[----:B------:R-:W-:Y:S01]  /*16c0*/  CCTL.IVALL ;  /* 0x00000000ff00798f */ /* 0x000fe20002000000 */
[----:B------:R-:W-:Y:S05]  /*16d0*/  BRA `(.L_x_21) ;  /* 0x0000000000047947 */ /* 0x000fea0003800000 */
.L_x_20:
[----:B------:R-:W-:Y:S06]  /*16e0*/  BAR.SYNC.DEFER_BLOCKING 0x0 ;  /* 0x0000000000007b1d */ /* 0x000fec0000010000 */
.L_x_21:
[----:B------:R-:W-:Y:S05]  /*16f0*/  BRA.U UP0, `(.L_x_22) ;  /* 0x0000001500407547 */ /* 0x000fea000b800000 */
[----:B------:R-:W1:Y:S01]  /*1700*/  LDCU UR6, c[0x0][0x38c] ;  /* 0x00007180ff0677ac */ /* 0x000e620008000800 */
[----:B------:R-:W-:Y:S01]  /*1710*/  PLOP3.LUT P1, PT, PT, PT, UP3, 0x80, 0x8 ;  /* 0x000000000008781c */ /* 0x000fe20003f2f038 */
[----:B------:R-:W-:Y:S01]  /*1720*/  IMAD.MOV.U32 R12, RZ, RZ, 0x1 ;  /* 0x00000001ff0c7424 */ /* 0x000fe200078e00ff */
[----:B------:R-:W-:Y:S01]  /*1730*/  ISETP.EQ.OR P2, PT, R0, RZ, P3 ;  /* 0x000000ff0000720c */ /* 0x000fe20001f42670 */
[----:B------:R-:W-:Y:S01]  /*1740*/  UISETP.NE.AND UP1, UPT, UR17, URZ, UPT ;  /* 0x000000ff1100728c */ /* 0x000fe2000bf25270 */
[----:B------:R-:W-:Y:S02]  /*1750*/  PLOP3.LUT P1, PT, P1, PT, PT, 0x8, 0x80 ;  /* 0x000000000080781c */ /* 0x000fe40000f2e170 */
[----:B------:R-:W-:Y:S01]  /*1760*/  CS2R R10, SRZ ;  /* 0x00000000000a7805 */ /* 0x000fe2000001ff00 */
[----:B------:R-:W-:Y:S01]  /*1770*/  IMAD.MOV.U32 R9, RZ, RZ, RZ ;  /* 0x000000ffff097224 */ /* 0x000fe200078e00ff */
[----:B------:R-:W2:Y:S01]  /*1780*/  LDCU UR41, c[0x0][0x370] ;  /* 0x00006e00ff2977ac */ /* 0x000ea20008000800 */
[----:B------:R-:W-:Y:S01]  /*1790*/  IMAD.MOV.U32 R8, RZ, RZ, 0x1 ;  /* 0x00000001ff087424 */ /* 0x000fe200078e00ff */
[----:B------:R-:W-:Y:S01]  /*17a0*/  USEL UR30, UR45, 0x2, UP1 ;  /* 0x000000022d1e7887 */ /* 0x000fe20008800000 */
[----:B------:R-:W3:Y:S01]  /*17b0*/  LDCU.64 UR38, c[0x0][0x348] ;  /* 0x00006900ff2677ac */ /* 0x000ee20008000a00 */
[----:B-1----:R-:W-:-:S02]  /*17c0*/  UIADD3 UR5, UPT, UPT, UR6, 0x3f, URZ ;  /* 0x0000003f06057890 */ /* 0x002fc4000fffe0ff */
[----:B------:R-:W-:Y:S02]  /*17d0*/  USHF.R.U32.HI UR46, URZ, 0x6, UR29 ;  /* 0x00000006ff2e7899 */ /* 0x000fe4000801161d */
[----:B------:R-:W-:Y:S02]  /*17e0*/  USHF.R.S32.HI UR4, URZ, 0x1f, UR5 ;  /* 0x0000001fff047899 */ /* 0x000fe40008011405 */
[----:B------:R-:W-:Y:S02]  /*17f0*/  UIADD3 UR48, UPT, UPT, UR6, 0x7e, URZ ;  /* 0x0000007e06307890 */ /* 0x000fe4000fffe0ff */
[----:B------:R-:W-:Y:S01]  /*1800*/  ULEA.HI UR4, UR4, UR5, URZ, 0x6 ;  /* 0x0000000504047291 */ /* 0x000fe2000f8f30ff */
[----:B------:R-:W1:Y:S03]  /*1810*/  LDCU UR40, c[0x0][0x374] ;  /* 0x00006e80ff2877ac */ /* 0x000e660008000800 */
[----:B------:R-:W-:-:S02]  /*1820*/  USHF.R.S32.HI UR44, URZ, 0x6, UR4 ;  /* 0x00000006ff2c7899 */ /* 0x000fc40008011404 */
[----:B------:R-:W-:Y:S02]  /*1830*/  UIADD3 UR4, UPT, UPT, UR6, -0x1, URZ ;  /* 0xffffffff06047890 */ /* 0x000fe4000fffe0ff */
[----:B------:R-:W-:Y:S02]  /*1840*/  UISETP.LT.U32.AND UP0, UPT, UR44, 0x6, UPT ;  /* 0x000000062c00788c */ /* 0x000fe4000bf01070 */
[----:B------:R-:W-:Y:S02]  /*1850*/  UISETP.GE.U32.AND UP2, UPT, UR4, -0x7f, UPT ;  /* 0xffffff810400788c */ /* 0x000fe4000bf46070 */
[----:B------:R-:W-:Y:S01]  /*1860*/  USEL UR43, UR44, 0x6, UP0 ;  /* 0x000000062c2b7887 */ /* 0x000fe20008000000 */
[----:B------:R-:W-:-:S03]  /*1870*/  UMOV UR15, URZ ;  /* 0x000000ff000f7c82 */ /* 0x000fc60008000000 */
[----:B------:R-:W-:Y:S02]  /*1880*/  UIADD3 UR21, UPT, UPT, UR43, -0x1, URZ ;  /* 0xffffffff2b157890 */ /* 0x000fe4000fffe0ff */
[----:B------:R-:W-:-:S03]  /*1890*/  UIADD3 UR45, UPT, UPT, UR44, -UR43, URZ ;  /* 0x8000002b2c2d7290 */ /* 0x000fc6000fffe0ff */
[----:B------:R-:W-:-:S04]  /*18a0*/  @UP2 UIADD3 UR21, UPT, UPT, UR43, URZ, URZ ;  /* 0x000000ff2b152290 */ /* 0x000fc8000fffe0ff */
[----:B-123--:R-:W-:-:S12]  /*18b0*/  UIADD3 UR21, UPT, UPT, UR21, 0x1, URZ ;  /* 0x0000000115157890 */ /* 0x00efd8000fffe0ff */
.L_x_42:
[----:B------:R-:W-:Y:S01]  /*18c0*/  UISETP.NE.AND UP0, UPT, UR47, URZ, UPT ;  /* 0x000000ff2f00728c */ /* 0x000fe2000bf05270 */
[----:B-1----:R-:W1:Y:S08]  /*18d0*/  S2UR UR47, SR_CgaCtaId ;  /* 0x00000000002f79c3 */ /* 0x002e700000008800 */
[----:B------:R-:W-:Y:S05]  /*18e0*/  BRA.U UP0, `(.L_x_23) ;  /* 0x0000000100347547 */ /* 0x000fea000b800000 */
[----:B------:R-:W2:Y:S01]  /*18f0*/  S2R R0, SR_CgaCtaId ;  /* 0x0000000000007919 */ /* 0x000ea20000008800 */
[----:B------:R-:W-:Y:S02]  /*1900*/  MOV R3, 0x400 ;  /* 0x0000040000037802 */ /* 0x000fe40000000f00 */
[----:B------:R-:W-:Y:S02]  /*1910*/  SHF.L.U32 R2, R8, 0x1f, RZ ;  /* 0x0000001f08027819 */ /* 0x000fe400000006ff */
[----:B--2---:R-:W-:-:S05]  /*1920*/  LEA R0, R0, R3, 0x18 ;  /* 0x0000000300007211 */ /* 0x004fca00078ec0ff */
[----:B------:R-:W-:-:S04]  /*1930*/  IMAD R3, R9, 0x8, R0 ;  /* 0x0000000809037824 */ /* 0x000fc800078e0200 */
[----:B------:R-:W2:Y:S02]  /*1940*/  SYNCS.PHASECHK.TRANS64.TRYWAIT P0, [R3+URZ+0x120], R2 ;  /* 0x00012002030075a7 */ /* 0x000ea400080011ff */
[----:B--2---:R-:W-:Y:S05]  /*1950*/  @!P0 BRA `(.L_x_24) ;  /* 0x0000007c004c8947 */ /* 0x004fea0003800000 */
.L_x_140:
[----:B------:R-:W-:Y:S01]  /*1960*/  VIADD R9, R9, 0x1 ;  /* 0x0000000109097836 */ /* 0x000fe20000000000 */
[----:B------:R2:W-:Y:S04]  /*1970*/  SYNCS.ARRIVE.TRANS64.A1T0 RZ, [R3+URZ+0x110], RZ ;  /* 0x000110ff03ff79a7 */ /* 0x0005e800081000ff */
[----:B------:R-:W-:-:S04]  /*1980*/  ISETP.NE.AND P0, PT, R9, 0x2, PT ;  /* 0x000000020900780c */ /* 0x000fc80003f05270 */
[----:B------:R-:W-:Y:S02]  /*1990*/  SEL R9, R9, RZ, P0 ;  /* 0x000000ff09097207 */ /* 0x000fe40000000000 */
[----:B--2---:R-:W-:-:S04]  /*19a0*/  SEL R3, RZ, 0x1, P0 ;  /* 0x00000001ff037807 */ /* 0x004fc80000000000 */
[----:B------:R-:W-:-:S07]  /*19b0*/  LOP3.LUT R8, R8, R3, RZ, 0x3c, !PT ;  /* 0x0000000308087212 */ /* 0x000fce00078e3cff */
.L_x_23:
[----:B------:R-:W-:Y:S01]  /*19c0*/  UMOV UR13, 0x400 ;  /* 0x00000400000d7882 */ /* 0x000fe20000000000 */
[----:B------:R-:W-:Y:S01]  /*19d0*/  SHF.L.U32 R0, R12, 0x1f, RZ ;  /* 0x0000001f0c007819 */ /* 0x000fe200000006ff */
[----:B-1----:R-:W-:Y:S02]  /*19e0*/  ULEA UR13, UR47, UR13, 0x18 ;  /* 0x0000000d2f0d7291 */ /* 0x002fe4000f8ec0ff */
[----:B------:R-:W-:Y:S02]  /*19f0*/  UISETP.GE.U32.AND UP0, UPT, UR48, 0x7f, UPT ;  /* 0x0000007f3000788c */ /* 0x000fe4000bf06070 */
[----:B------:R-:W-:Y:S02]  /*1a00*/  ULEA UR4, UR15, UR13, 0x3 ;  /* 0x0000000d0f047291 */ /* 0x000fe4000f8e18ff */
[----:B------:R-:W-:Y:S02]  /*1a10*/  USHF.L.U32 UR18, UR20, 0x7, URZ ;  /* 0x0000000714127899 */ /* 0x000fe400080006ff */
[----:B------:R-:W-:Y:S01]  /*1a20*/  ULEA UR35, UR16, UR46, 0x7 ;  /* 0x0000002e10237291 */ /* 0x000fe2000f8e38ff */
[----:B------:R-:W-:-:S04]  /*1a30*/  UMOV UR7, URZ ;  /* 0x000000ff00077c82 */ /* 0x000fc80008000000 */
[----:B------:R1:W2:Y:S01]  /*1a40*/  SYNCS.PHASECHK.TRANS64.TRYWAIT P0, [UR4+0x30], R0 ;  /* 0x00003000ff0075a7 */ /* 0x0002a20008001104 */
[----:B------:R-:W-:Y:S06]  /*1a50*/  BRA.U !UP0, `(.L_x_25) ;  /* 0x0000000108d87547 */ /* 0x000fec000b800000 */
[----:B------:R-:W-:Y:S01]  /*1a60*/  UIADD3 UR10, UPT, UPT, UR18, 0x40, URZ ;  /* 0x00000040120a7890 */ /* 0x000fe2000fffe0ff */
[----:B------:R-:W-:Y:S01]  /*1a70*/  UMOV UR14, URZ ;  /* 0x000000ff000e7c82 */ /* 0x000fe20008000000 */
[----:B------:R-:W-:-:S10]  /*1a80*/  UMOV UR4, UR15 ;  /* 0x0000000f00047c82 */ /* 0x000fd40008000000 */
.L_x_31:
[----:B------:R-:W-:Y:S01]  /*1a90*/  ULEA UR33, UR4, UR13, 0x3 ;  /* 0x0000000d04217291 */ /* 0x000fe2000f8e18ff */
[----:B--2---:R-:W-:Y:S01]  /*1aa0*/  @!P3 MOV R2, 0x8000 ;  /* 0x000080000002b802 */ /* 0x004fe20000000f00 */
[----:B--234-:R-:W-:Y:S10]  /*1ab0*/  @P0 BRA `(.L_x_26) ;  /* 0x00000000000c0947 */ /* 0x01cff40003800000 */
[----:B------:R-:W-:-:S04]  /*1ac0*/  SHF.L.U32 R3, R12, 0x1f, RZ ;  /* 0x0000001f0c037819 */ /* 0x000fc800000006ff */
[----:B------:R-:W2:Y:S02]  /*1ad0*/  SYNCS.PHASECHK.TRANS64.TRYWAIT P0, [UR33+0x30], R3 ;  /* 0x00003003ff0075a7 */ /* 0x000ea40008001121 */
[----:B--2---:R-:W-:Y:S05]  /*1ae0*/  @!P0 BRA `(.L_x_27) ;  /* 0x0000007800fc8947 */ /* 0x004fea0003800000 */
.L_x_26:
[----:B------:R2:W-:Y:S01]  /*1af0*/  @!P3 SYNCS.ARRIVE.TRANS64 RZ, [UR33], R2 ;  /* 0x00000002ffffb9a7 */ /* 0x0005e20008000021 */
[----:B------:R-:W-:-:S04]  /*1b00*/  ULOP3.LUT UR5, UR30, 0x2, URZ, 0xfc, !UPT ;  /* 0x000000021e057892 */ /* 0x000fc8000f8efcff */
[----:B------:R-:W-:-:S09]  /*1b10*/  UISETP.NE.AND UP0, UPT, UR5, 0x2, UPT ;  /* 0x000000020500788c */ /* 0x000fd2000bf05270 */
[----:B------:R-:W-:Y:S05]  /*1b20*/  BRA.U UP0, `(.L_x_28) ;  /* 0x0000000100047547 */ /* 0x000fea000b800000 */
[----:B------:R-:W-:Y:S05]  /*1b30*/  BPT.TRAP 0x1 ;  /* 0x000000040000795c */ /* 0x000fea0000300000 */
.L_x_28:
[----:B------:R-:W-:Y:S04]  /*1b40*/  BSSY.RECONVERGENT B0, `(.L_x_29) ;  /* 0x0000003000007945 */ /* 0x000fe80003800200 */
[----:B------:R-:W-:Y:S05]  /*1b50*/  @P2 BRA `(.L_x_30) ;  /* 0x0000000000042947 */ /* 0x000fea0003800000 */
[----:B------:R-:W-:Y:S05]  /*1b60*/  BPT.TRAP 0x1 ;  /* 0x000000040000795c */ /* 0x000fea0000300000 */
.L_x_30:
[----:B------:R-:W-:Y:S05]  /*1b70*/  BSYNC.RECONVERGENT B0 ;  /* 0x0000000000007941 */ /* 0x000fea0003800200 */
.L_x_29:
[----:B------:R-:W-:Y:S02]  /*1b80*/  UIADD3 UR5, UPT, UPT, UR4, 0x1, URZ ;  /* 0x0000000104057890 */ /* 0x000fe4000fffe0ff */
[----:B------:R-:W-:Y:S02]  /*1b90*/  USHF.L.U32 UR4, UR4, 0xe, URZ ;  /* 0x0000000e04047899 */ /* 0x000fe400080006ff */
[----:B------:R-:W-:Y:S02]  /*1ba0*/  UISETP.NE.AND UP0, UPT, UR5, 0x6, UPT ;  /* 0x000000060500788c */ /* 0x000fe4000bf05270 */
[----:B------:R-:W-:Y:S02]  /*1bb0*/  USHF.L.U32 UR34, UR14, 0x6, URZ ;  /* 0x000000060e227899 */ /* 0x000fe400080006ff */
[----:B------:R-:W-:Y:S02]  /*1bc0*/  USEL UR6, URZ, 0x1, UP0 ;  /* 0x00000001ff067887 */ /* 0x000fe40008000000 */
[----:B------:R-:W-:-:S02]  /*1bd0*/  USEL UR15, UR5, URZ, UP0 ;  /* 0x000000ff050f7287 */ /* 0x000fc40008000000 */
[----:B------:R-:W-:Y:S02]  /*1be0*/  UIADD3 UR14, UPT, UPT, UR14, 0x1, URZ ;  /* 0x000000010e0e7890 */ /* 0x000fe4000fffe0ff */
[----:B------:R-:W-:Y:S01]  /*1bf0*/  LOP3.LUT R12, R12, UR6, RZ, 0x3c, !PT ;  /* 0x000000060c0c7c12 */ /* 0x000fe2000f8e3cff */
[----:B------:R-:W-:Y:S02]  /*1c00*/  UIADD3 UR6, UP0, UPT, UR38, 0x180, URZ ;  /* 0x0000018026067890 */ /* 0x000fe4000ff1e0ff */
[----:B------:R-:W-:Y:S01]  /*1c10*/  UIADD3 UR22, UP1, UPT, UR38, 0x80, URZ ;  /* 0x0000008026167890 */ /* 0x000fe2000ff3e0ff */
[----:B-1----:R-:W-:Y:S01]  /*1c20*/  SHF.L.U32 R0, R12, 0x1f, RZ ;  /* 0x0000001f0c007819 */ /* 0x002fe200000006ff */
[----:B------:R-:W-:Y:S02]  /*1c30*/  ULEA UR32, UR29, UR4, 0x1 ;  /* 0x000000041d207291 */ /* 0x000fe4000f8e08ff */
[----:B------:R-:W-:Y:S02]  /*1c40*/  ULEA UR5, UR15, UR13, 0x3 ;  /* 0x0000000d0f057291 */ /* 0x000fe4000f8e18ff */
[----:B------:R-:W-:-:S02]  /*1c50*/  UIADD3 UR4, UPT, UPT, UR13, UR4, URZ ;  /* 0x000000040d047290 */ /* 0x000fc4000fffe0ff */
[----:B------:R-:W-:Y:S02]  /*1c60*/  UIADD3.X UR7, UPT, UPT, URZ, UR39, URZ, UP0, !UPT ;  /* 0x00000027ff077290 */ /* 0x000fe400087fe4ff */
[----:B------:R-:W-:Y:S02]  /*1c70*/  UISETP.NE.AND UP0, UPT, UR14, UR21, UPT ;  /* 0x000000150e00728c */ /* 0x000fe4000bf05270 */
[----:B------:R-:W-:Y:S01]  /*1c80*/  UIADD3.X UR23, UPT, UPT, URZ, UR39, URZ, UP1, !UPT ;  /* 0x00000027ff177290 */ /* 0x000fe20008ffe4ff */
[----:B------:R3:W4:Y:S01]  /*1c90*/  SYNCS.PHASECHK.TRANS64.TRYWAIT P0, [UR5+0x30], R0 ;  /* 0x00003000ff0075a7 */ /* 0x0007220008001105 */
[----:B------:R-:W-:Y:S02]  /*1ca0*/  UIADD3 UR32, UPT, UPT, UR13, 0x8400, UR32 ;  /* 0x000084000d207890 */ /* 0x000fe4000fffe020 */
[----:B------:R-:W-:Y:S02]  /*1cb0*/  UIADD3 UR16, UPT, UPT, UR4, 0x20400, URZ ;  /* 0x0002040004107890 */ /* 0x000fe4000fffe0ff */
[----:B------:R-:W-:Y:S01]  /*1cc0*/  UIADD3 UR8, UPT, UPT, UR4, 0x22400, URZ ;  /* 0x0002240004087890 */ /* 0x000fe2000fffe0ff */
[----:B------:R-:W-:Y:S01]  /*1cd0*/  UMOV UR5, 0xf0000 ;  /* 0x000f000000057882 */ /* 0x000fe20000000000 */
[----:B------:R-:W-:Y:S01]  /*1ce0*/  UMOV UR24, 0x0 ;  /* 0x0000000000187882 */ /* 0x000fe20000000000 */
[----:B------:R-:W-:Y:S01]  /*1cf0*/  UMOV UR25, 0x10000000 ;  /* 0x1000000000197882 */ /* 0x000fe20000000000 */
[----:B------:R-:W-:Y:S01]  /*1d00*/  UMOV UR17, UR33 ;  /* 0x0000002100117c82 */ /* 0x000fe20008000000 */
[----:B------:R-:W-:Y:S01]  /*1d10*/  UMOV UR20, UR36 ;  /* 0x0000002400147c82 */ /* 0x000fe20008000000 */
[----:B------:R-:W-:Y:S01]  /*1d20*/  UMOV UR19, UR34 ;  /* 0x0000002200137c82 */ /* 0x000fe20008000000 */
[----:B------:R-:W-:Y:S01]  /*1d30*/  UMOV UR12, UR36 ;  /* 0x00000024000c7c82 */ /* 0x000fe20008000000 */
[----:B------:R-:W-:Y:S01]  /*1d40*/  UMOV UR9, UR33 ;  /* 0x0000002100097c82 */ /* 0x000fe20008000000 */
[----:B------:R-:W-:Y:S01]  /*1d50*/  UMOV UR11, UR34 ;  /* 0x00000022000b7c82 */ /* 0x000fe20008000000 */
[----:B------:R-:W-:Y:S01]  /*1d60*/  UTMALDG.3D.MULTICAST [UR32], [UR22], UR5, desc[UR24] ;  /* 0x00001820160073b4 */ /* 0x000fe20008011805 */
[----:B------:R-:W-:Y:S01]  /*1d70*/  UMOV UR4, UR15 ;  /* 0x0000000f00047c82 */ /* 0x000fe20008000000 */
[----:B------:R-:W-:Y:S01]  /*1d80*/  UTMALDG.3D [UR16], [UR6], desc[UR24] ;  /* 0x00001810060075b4 */ /* 0x000fe20008011000 */
[----:B------:R1:W-:Y:S02]  /*1d90*/  UTMALDG.3D [UR8], [UR6], desc[UR24] ;  /* 0x00001808060075b4 */ /* 0x0003e40008011000 */
[----:B-1----:R-:W-:Y:S01]  /*1da0*/  UMOV UR7, UR21 ;  /* 0x0000001500077c82 */ /* 0x002fe20008000000 */
[----:B------:R-:W-:Y:S05]  /*1db0*/  BRA.U UP0, `(.L_x_31) ;  /* 0xfffffffd00347547 */ /* 0x000fea000b83ffff */
.L_x_25:
[----:B------:R-:W-:Y:S01]  /*1dc0*/  ULEA UR4, UR15, UR13, 0x3 ;  /* 0x0000000d0f047291 */ /* 0x000fe2000f8e18ff */
[----:B-1-3--:R-:W-:Y:S01]  /*1dd0*/  SHF.L.U32 R0, R12, 0x1f, RZ ;  /* 0x0000001f0c007819 */ /* 0x00afe200000006ff */
[----:B------:R-:W-:Y:S01]  /*1de0*/  @!P1 SYNCS.ARRIVE.TRANS64.A1T0 RZ, [UR13+0xa8], RZ ;  /* 0x0000a8ffffff99a7 */ /* 0x000fe2000810000d */
[----:B------:R-:W-:-:S06]  /*1df0*/  UISETP.GT.AND UP0, UPT, UR44, UR43, UPT ;  /* 0x0000002b2c00728c */ /* 0x000fcc000bf04270 */
[----:B--2-4-:R1:W2:Y:S03]  /*1e00*/  SYNCS.PHASECHK.TRANS64.TRYWAIT P0, [UR4+0x30], R0 ;  /* 0x00003000ff0075a7 */ /* 0x0142a60008001104 */
[----:B------:R-:W-:Y:S05]  /*1e10*/  BRA.U !UP0, `(.L_x_32) ;  /* 0x0000000108dc7547 */ /* 0x000fea000b800000 */
[----:B------:R-:W-:Y:S02]  /*1e20*/  UIADD3 UR14, UPT, UPT, UR45, UR7, URZ ;  /* 0x000000072d0e7290 */ /* 0x000fe4000fffe0ff */
[----:B------:R-:W-:Y:S01]  /*1e30*/  UIADD3 UR10, UPT, UPT, UR18, 0x40, URZ ;  /* 0x00000040120a7890 */ /* 0x000fe2000fffe0ff */
[----:B------:R-:W-:-:S11]  /*1e40*/  UMOV UR4, UR15 ;  /* 0x0000000f00047c82 */ /* 0x000fd60008000000 */
.L_x_38:
[----:B------:R-:W-:Y:S01]  /*1e50*/  ULEA UR25, UR4, UR13, 0x3 ;  /* 0x0000000d04197291 */ /* 0x000fe2000f8e18ff */
[----:B--2---:R-:W-:Y:S01]  /*1e60*/  @!P3 MOV R2, 0x8000 ;  /* 0x000080000002b802 */ /* 0x004fe20000000f00 */
[----:B--2-4-:R-:W-:Y:S10]  /*1e70*/  @P0 BRA `(.L_x_33) ;  /* 0x00000000000c0947 */ /* 0x014ff40003800000 */
[----:B------:R-:W-:-:S04]  /*1e80*/  SHF.L.U32 R3, R12, 0x1f, RZ ;  /* 0x0000001f0c037819 */ /* 0x000fc800000006ff */
[----:B------:R-:W2:Y:S02]  /*1e90*/  SYNCS.PHASECHK.TRANS64.TRYWAIT P0, [UR25+0x30], R3 ;  /* 0x00003003ff0075a7 */ /* 0x000ea40008001119 */
[----:B--2---:R-:W-:Y:S05]  /*1ea0*/  @!P0 BRA `(.L_x_34) ;  /* 0x0000007800248947 */ /* 0x004fea0003800000 */
.L_x_33:
[----:B------:R2:W-:Y:S01]  /*1eb0*/  @!P3 SYNCS.ARRIVE.TRANS64 RZ, [UR25], R2 ;  /* 0x00000002ffffb9a7 */ /* 0x0005e20008000019 */
[----:B------:R-:W-:-:S04]  /*1ec0*/  ULOP3.LUT UR5, UR30, 0x2, URZ, 0xfc, !UPT ;  /* 0x000000021e057892 */ /* 0x000fc8000f8efcff */
[----:B------:R-:W-:-:S09]  /*1ed0*/  UISETP.NE.AND UP0, UPT, UR5, 0x2, UPT ;  /* 0x000000020500788c */ /* 0x000fd2000bf05270 */
[----:B------:R-:W-:Y:S05]  /*1ee0*/  BRA.U UP0, `(.L_x_35) ;  /* 0x0000000100047547 */ /* 0x000fea000b800000 */
[----:B------:R-:W-:Y:S05]  /*1ef0*/  BPT.TRAP 0x1 ;  /* 0x000000040000795c */ /* 0x000fea0000300000 */
.L_x_35:
[----:B------:R-:W-:Y:S04]  /*1f00*/  BSSY.RECONVERGENT B0, `(.L_x_36) ;  /* 0x0000003000007945 */ /* 0x000fe80003800200 */
[----:B------:R-:W-:Y:S05]  /*1f10*/  @P2 BRA `(.L_x_37) ;  /* 0x0000000000042947 */ /* 0x000fea0003800000 */
[----:B------:R-:W-:Y:S05]  /*1f20*/  BPT.TRAP 0x1 ;  /* 0x000000040000795c */ /* 0x000fea0000300000 */
.L_x_37:
[----:B------:R-:W-:Y:S05]  /*1f30*/  BSYNC.RECONVERGENT B0 ;  /* 0x0000000000007941 */ /* 0x000fea0003800200 */
.L_x_36:
[----:B------:R-:W-:Y:S02]  /*1f40*/  UIADD3 UR5, UPT, UPT, UR4, 0x1, URZ ;  /* 0x0000000104057890 */ /* 0x000fe4000fffe0ff */
[----:B------:R-:W-:Y:S02]  /*1f50*/  USHF.L.U32 UR26, UR7, 0x6, URZ ;  /* 0x00000006071a7899 */ /* 0x000fe400080006ff */
[----:B------:R-:W-:Y:S02]  /*1f60*/  UISETP.NE.AND UP0, UPT, UR5, 0x6, UPT ;  /* 0x000000060500788c */ /* 0x000fe4000bf05270 */
[----:B------:R-:W-:Y:S02]  /*1f70*/  UIADD3 UR7, UPT, UPT, UR7, 0x1, URZ ;  /* 0x0000000107077890 */ /* 0x000fe4000fffe0ff */
[----:B------:R-:W-:Y:S02]  /*1f80*/  USEL UR6, URZ, 0x1, UP0 ;  /* 0x00000001ff067887 */ /* 0x000fe40008000000 */
[----:B------:R-:W-:-:S02]  /*1f90*/  USEL UR15, UR5, URZ, UP0 ;  /* 0x000000ff050f7287 */ /* 0x000fc40008000000 */
[----:B------:R-:W-:Y:S02]  /*1fa0*/  UIADD3 UR22, UP1, UPT, UR38, 0x80, URZ ;  /* 0x0000008026167890 */ /* 0x000fe4000ff3e0ff */
[----:B------:R-:W-:Y:S01]  /*1fb0*/  ULEA UR5, UR15, UR13, 0x3 ;  /* 0x0000000d0f057291 */ /* 0x000fe2000f8e18ff */
[----:B------:R-:W-:Y:S01]  /*1fc0*/  LOP3.LUT R12, R12, UR6, RZ, 0x3c, !PT ;  /* 0x000000060c0c7c12 */ /* 0x000fe2000f8e3cff */
[----:B------:R-:W-:Y:S01]  /*1fd0*/  UIADD3.X UR23, UPT, UPT, URZ, UR39, URZ, UP1, !UPT ;  /* 0x00000027ff177290 */ /* 0x000fe20008ffe4ff */
[----:B------:R-:W-:Y:S02]  /*1fe0*/  UMOV UR6, 0xf0000 ;  /* 0x000f000000067882 */ /* 0x000fe40000000000 */
[----:B-1----:R-:W-:Y:S01]  /*1ff0*/  SHF.L.U32 R0, R12, 0x1f, RZ ;  /* 0x0000001f0c007819 */ /* 0x002fe200000006ff */
[----:B------:R-:W-:Y:S01]  /*2000*/  UMOV UR32, 0x0 ;  /* 0x0000000000207882 */ /* 0x000fe20000000000 */
[----:B------:R-:W-:Y:S01]  /*2010*/  UMOV UR33, 0x10000000 ;  /* 0x1000000000217882 */ /* 0x000fe20000000000 */
[----:B------:R-:W-:Y:S01]  /*2020*/  UMOV UR27, UR35 ;  /* 0x00000023001b7c82 */ /* 0x000fe20008000000 */
[----:B------:R3:W4:Y:S01]  /*2030*/  SYNCS.PHASECHK.TRANS64.TRYWAIT P0, [UR5+0x30], R0 ;  /* 0x00003000ff0075a7 */ /* 0x0007220008001105 */
[----:B------:R-:W-:-:S02]  /*2040*/  USHF.L.U32 UR5, UR4, 0xe, URZ ;  /* 0x0000000e04057899 */ /* 0x000fc400080006ff */
[----:B------:R-:W-:Y:S02]  /*2050*/  UIADD3 UR4, UP0, UPT, UR38, 0x180, URZ ;  /* 0x0000018026047890 */ /* 0x000fe4000ff1e0ff */
[----:B------:R-:W-:Y:S02]  /*2060*/  ULEA UR24, UR29, UR5, 0x1 ;  /* 0x000000051d187291 */ /* 0x000fe4000f8e08ff */
[----:B------:R-:W-:Y:S02]  /*2070*/  UIADD3 UR5, UPT, UPT, UR13, UR5, URZ ;  /* 0x000000050d057290 */ /* 0x000fe4000fffe0ff */
[----:B------:R-:W-:Y:S02]  /*2080*/  UIADD3 UR24, UPT, UPT, UR13, 0x8400, UR24 ;  /* 0x000084000d187890 */ /* 0x000fe4000fffe018 */
[----:B------:R-:W-:Y:S02]  /*2090*/  UIADD3 UR16, UPT, UPT, UR5, 0x20400, URZ ;  /* 0x0002040005107890 */ /* 0x000fe4000fffe0ff */
[----:B------:R-:W-:-:S02]  /*20a0*/  UIADD3 UR8, UPT, UPT, UR5, 0x22400, URZ ;  /* 0x0002240005087890 */ /* 0x000fc4000fffe0ff */
[----:B------:R-:W-:Y:S02]  /*20b0*/  UIADD3.X UR5, UPT, UPT, URZ, UR39, URZ, UP0, !UPT ;  /* 0x00000027ff057290 */ /* 0x000fe400087fe4ff */
[----:B------:R-:W-:Y:S01]  /*20c0*/  UISETP.NE.AND UP0, UPT, UR7, UR14, UPT ;  /* 0x0000000e0700728c */ /* 0x000fe2000bf05270 */
        /* <DEDUP_REMOVED lines=11> */
[----:B---3--:R-:W-:Y:S05]  /*2180*/  BRA.U UP0, `(.L_x_38) ;  /* 0xfffffffd00307547 */ /* 0x008fea000b83ffff */
.L_x_32:
[C---:B------:R-:W-:Y:S01]  /*2190*/  LEA R3, R11.reuse, UR13, 0x3 ;  /* 0x0000000d0b037c11 */ /* 0x040fe2000f8e18ff */
[----:B------:R-:W-:Y:S01]  /*21a0*/  NOP ;  /* 0x0000000000007918 */ /* 0x000fe20000000000 */
[----:B-1----:R-:W-:Y:S02]  /*21b0*/  SHF.L.U32 R0, R10, 0x1f, RZ ;  /* 0x0000001f0a007819 */ /* 0x002fe400000006ff */
[----:B------:R-:W-:Y:S02]  /*21c0*/  LEA R5, R11, UR13, 0x4 ;  /* 0x0000000d0b057c11 */ /* 0x000fe4000f8e20ff */
[----:B--2-4-:R-:W1:Y:S02]  /*21d0*/  SYNCS.PHASECHK.TRANS64.TRYWAIT P0, [R3+URZ+0xb0], R0 ;  /* 0x0000b000030075a7 */ /* 0x014e6400080011ff */
[----:B-1----:R-:W-:Y:S05]  /*21e0*/  @!P0 BRA `(.L_x_39) ;  /* 0x00000074006c8947 */ /* 0x002fea0003800000 */
.L_x_143:
[----:B------:R-:W2:Y:S01]  /*21f0*/  LDS.128 R4, [R5+0x140] ;  /* 0x0001400005047984 */ /* 0x000ea20000000c00 */
[----:B------:R-:W-:Y:S01]  /*2200*/  UISETP.GE.AND UP0, UPT, UR42, 0x1, UPT ;  /* 0x000000012a00788c */ /* 0x000fe2000bf06270 */
[----:B------:R-:W-:Y:S01]  /*2210*/  @!PT LDS RZ, [RZ] ;  /* 0x00000000fffff984 */ /* 0x000fe20000000800 */
[----:B------:R-:W-:Y:S01]  /*2220*/  @!PT LDS RZ, [RZ] ;  /* 0x00000000fffff984 */ /* 0x000fe20000000800 */
[----:B------:R-:W-:Y:S01]  /*2230*/  @!PT LDS RZ, [RZ] ;  /* 0x00000000fffff984 */ /* 0x000fe20000000800 */
[----:B------:R-:W-:Y:S01]  /*2240*/  @!PT LDS RZ, [RZ] ;  /* 0x00000000fffff984 */ /* 0x000fe20000000800 */
[----:B------:R3:W-:Y:S06]  /*2250*/  MEMBAR.ALL.CTA ;  /* 0x0000000000007992 */ /* 0x0007ec0000008000 */
[----:B---3--:R-:W3:Y:S01]  /*2260*/  FENCE.VIEW.ASYNC.S ;  /* 0x00000000000073c6 */ /* 0x008ee20000000000 */
[----:B--2---:R-:W-:-:S13]  /*2270*/  LOP3.LUT P0, RZ, R6, 0x1, RZ, 0xc0, !PT ;  /* 0x0000000106ff7812 */ /* 0x004fda000780c0ff */
[----:B---3--:R-:W-:Y:S01]  /*2280*/  VOTEU.ANY UP1, P0 ;  /* 0x0000000000ff7886 */ /* 0x008fe20000020100 */
[----:B------:R-:W-:-:S13]  /*2290*/  PLOP3.LUT P0, PT, PT, PT, UP1, 0x80, 0x8 ;  /* 0x000000000008781c */ /* 0x000fda0003f0f018 */
[----:B-1----:R-:W-:Y:S02]  /*22a0*/  @P0 LOP3.LUT R0, R5, 0xffff, RZ, 0xc0, !PT ;  /* 0x0000ffff05000812 */ /* 0x002fe400078ec0ff */
[----:B------:R-:W-:Y:S02]  /*22b0*/  @P0 MOV R2, R4 ;  /* 0x0000000400020202 */ /* 0x000fe40000000f00 */
[----:B------:R-:W-:Y:S01]  /*22c0*/  @P0 R2UR UR5, R0 ;  /* 0x00000000000502ca */ /* 0x000fe200000e0000 */
[----:B------:R-:W-:Y:S01]  /*22d0*/  VIADD R0, R3, 0xc0 ;  /* 0x000000c003007836 */ /* 0x000fe20000000000 */
[----:B------:R-:W-:Y:S02]  /*22e0*/  @P0 SHF.R.U32.HI R4, RZ, 0x10, R5 ;  /* 0x00000010ff040819 */ /* 0x000fe40000011605 */
[----:B------:R-:W-:Y:S02]  /*22f0*/  @P0 R2UR UR6, R2 ;  /* 0x00000000020602ca */ /* 0x000fe400000e0000 */
[----:B------:R-:W-:-:S02]  /*2300*/  PRMT R0, RZ, 0x654, R0 ;  /* 0x00000654ff007816 */ /* 0x000fc40000000000 */
[----:B------:R-:W-:Y:S02]  /*2310*/  @P0 R2UR UR4, R4 ;  /* 0x00000000040402ca */ /* 0x000fe400000e0000 */
[----:B------:R1:W-:Y:S03]  /*2320*/  SYNCS.ARRIVE.TRANS64.RED.A1T0 RZ, [R0+URZ], RZ ;  /* 0x000000ff00ff79a7 */ /* 0x0003e600081004ff */
[----:B------:R-:W-:-:S04]  /*2330*/  @UP1 UMOV UR31, UR5 ;  /* 0x00000005001f1c82 */ /* 0x000fc80008000000 */
[----:B------:R-:W-:-:S04]  /*2340*/  @UP1 UMOV UR37, UR6 ;  /* 0x0000000600251c82 */ /* 0x000fc80008000000 */
[----:B------:R-:W-:Y:S01]  /*2350*/  @UP1 UMOV UR36, UR4 ;  /* 0x0000000400241c82 */ /* 0x000fe20008000000 */
[----:B------:R-:W-:Y:S05]  /*2360*/  BRA.U !UP0, `(.L_x_40) ;  /* 0x0000000108d47547 */ /* 0x000fea000b800000 */
[----:B------:R-:W2:Y:S01]  /*2370*/  LDCU.128 UR16, c[0x0][0xb10] ;  /* 0x00016200ff1077ac */ /* 0x000ea20008000c00 */
[----:B------:R-:W3:Y:S01]  /*2380*/  LDCU UR12, c[0x0][0xb20] ;  /* 0x00016400ff0c77ac */ /* 0x000ee20008000800 */
[----:B------:R-:W4:Y:S01]  /*2390*/  LDCU UR14, c[0x0][0xb0c] ;  /* 0x00016180ff0e77ac */ /* 0x000f220008000800 */
[----:B------:R-:W1:Y:S01]  /*23a0*/  LDCU.64 UR8, c[0x0][0xb28] ;  /* 0x00016500ff0877ac */ /* 0x000e620008000a00 */
[----:B------:R-:W-:Y:S02]  /*23b0*/  UISETP.NE.AND UP3, UPT, UR42, 0x1, UPT ;  /* 0x000000012a00788c */ /* 0x000fe4000bf65270 */
[----:B--2---:R-:W-:Y:S02]  /*23c0*/  UIMAD.WIDE.U32 UR6, UR40, UR19, URZ ;  /* 0x00000013280672a5 */ /* 0x004fe4000f8e00ff */
[----:B------:R-:W-:Y:S02]  /*23d0*/  UIMAD.WIDE.U32 UR4, UR41, UR16, URZ ;  /* 0x00000010290472a5 */ /* 0x000fe4000f8e00ff */
[----:B------:R-:W-:-:S02]  /*23e0*/  UISETP.NE.AND UP0, UPT, UR18, 0x1, UPT ;  /* 0x000000011200788c */ /* 0x000fc4000bf05270 */
[----:B------:R-:W-:Y:S01]  /*23f0*/  UIMAD.WIDE.U32 UR24, UR31, UR19, URZ ;  /* 0x000000131f1872a5 */ /* 0x000fe2000f8e00ff */
[----:B------:R-:W-:Y:S02]  /*2400*/  UMOV UR6, UR7 ;  /* 0x0000000700067c82 */ /* 0x000fe40008000000 */
[----:B------:R-:W-:Y:S01]  /*2410*/  UMOV UR4, UR5 ;  /* 0x0000000500047c82 */ /* 0x000fe20008000000 */
[----:B---3--:R-:W-:Y:S02]  /*2420*/  USHF.R.U32.HI UR6, URZ, UR12, UR6 ;  /* 0x0000000cff067299 */ /* 0x008fe40008011606 */
[----:B----4-:R-:W-:Y:S02]  /*2430*/  UISETP.NE.AND UP2, UPT, UR14, 0x1, UPT ;  /* 0x000000010e00788c */ /* 0x010fe4000bf45270 */
[----:B------:R-:W-:Y:S02]  /*2440*/  USHF.R.U32.HI UR4, URZ, UR17, UR4 ;  /* 0x00000011ff047299 */ /* 0x000fe40008011604 */
[----:B------:R-:W-:-:S02]  /*2450*/  USEL UR5, UR40, UR6, !UP0 ;  /* 0x0000000628057287 */ /* 0x000fc4000c000000 */
[----:B------:R-:W-:Y:S02]  /*2460*/  USEL UR6, UR41, UR4, !UP2 ;  /* 0x0000000429067287 */ /* 0x000fe4000d000000 */
[----:B-1----:R-:W-:Y:S01]  /*2470*/  UIMAD.WIDE.U32 UR10, UR5, UR8, URZ ;  /* 0x00000008050a72a5 */ /* 0x002fe2000f8e00ff */
[----:B------:R-:W-:Y:S01]  /*2480*/  UMOV UR4, UR25 ;  /* 0x0000001900047c82 */ /* 0x000fe20008000000 */
[----:B------:R-:W-:Y:S02]  /*2490*/  UIMAD.WIDE.U32 UR22, UR37, UR16, URZ ;  /* 0x00000010251672a5 */ /* 0x000fe4000f8e00ff */
[----:B------:R-:W-:-:S03]  /*24a0*/  UIMAD.WIDE.U32 UR24, UR6, UR8, URZ ;  /* 0x00000008061872a5 */ /* 0x000fc6000f8e00ff */
[----:B------:R-:W-:Y:S01]  /*24b0*/  UMOV UR10, UR11 ;  /* 0x0000000b000a7c82 */ /* 0x000fe20008000000 */
[----:B------:R-:W-:Y:S02]  /*24c0*/  USHF.R.U32.HI UR4, URZ, UR12, UR4 ;  /* 0x0000000cff047299 */ /* 0x000fe40008011604 */
[----:B------:R-:W-:Y:S01]  /*24d0*/  @UP3 USHF.R.U32.HI UR5, URZ, UR9, UR10 ;  /* 0x00000009ff053299 */ /* 0x000fe2000801160a */
[----:B------:R-:W-:Y:S01]  /*24e0*/  UMOV UR22, UR23 ;  /* 0x0000001700167c82 */ /* 0x000fe20008000000 */
[----:B------:R-:W-:Y:S01]  /*24f0*/  UMOV UR24, UR25 ;  /* 0x0000001900187c82 */ /* 0x000fe20008000000 */
[----:B------:R-:W-:Y:S02]  /*2500*/  USHF.R.U32.HI UR17, URZ, UR17, UR22 ;  /* 0x00000011ff117299 */ /* 0x000fe40008011616 */
[----:B------:R-:W-:Y:S02]  /*2510*/  USEL UR4, UR31, UR4, !UP0 ;  /* 0x000000041f047287 */ /* 0x000fe4000c000000 */
[----:B------:R-:W-:-:S02]  /*2520*/  @UP3 USHF.R.U32.HI UR6, URZ, UR9, UR24 ;  /* 0x00000009ff063299 */ /* 0x000fc40008011618 */
[----:B------:R-:W-:Y:S02]  /*2530*/  UIMAD UR7, UR42, UR5, URZ ;  /* 0x000000052a0772a4 */ /* 0x000fe4000f8e02ff */
[----:B------:R-:W-:Y:S02]  /*2540*/  USEL UR5, UR37, UR17, !UP2 ;  /* 0x0000001125057287 */ /* 0x000fe4000d000000 */
[----:B------:R-:W-:Y:S02]  /*2550*/  UIMAD UR10, UR42, UR6, URZ ;  /* 0x000000062a0a72a4 */ /* 0x000fe4000f8e02ff */
[----:B------:R-:W-:Y:S02]  /*2560*/  UISETP.GE.AND UP0, UPT, UR4, UR7, UPT ;  /* 0x000000070400728c */ /* 0x000fe4000bf06270 */
[----:B------:R-:W-:Y:S02]  /*2570*/  UIMAD.WIDE.U32 UR16, UR4, UR8, URZ ;  /* 0x00000008041072a5 */ /* 0x000fe4000f8e00ff */
[----:B------:R-:W-:-:S02]  /*2580*/  UISETP.GE.OR UP0, UPT, UR5, UR10, UP0 ;  /* 0x0000000a0500728c */ /* 0x000fc40008706670 */
        /* <DEDUP_REMOVED lines=19> */
.L_x_40:
[----:B------:R-:W2:Y:S02]  /*26c0*/  LDCU UR4, c[0x0][0xb30] ;  /* 0x00016600ff0477ac */ /* 0x000ea40008000800 */
[----:B--2---:R-:W-:-:S09]  /*26d0*/  UISETP.NE.AND UP0, UPT, UR4, 0x1, UPT ;  /* 0x000000010400788c */ /* 0x004fd2000bf05270 */
[----:B------:R-:W-:Y:S05]  /*26e0*/  BRA.U UP0, `(.L_x_41) ;  /* 0x0000000100447547 */ /* 0x000fea000b800000 */
[----:B------:R-:W2:Y:S01]  /*26f0*/  LDCU.128 UR8, c[0x0][0xb10] ;  /* 0x00016200ff0877ac */ /* 0x000ea20008000c00 */
[----:B------:R-:W3:Y:S01]  /*2700*/  LDCU UR12, c[0x0][0xb0c] ;  /* 0x00016180ff0c77ac */ /* 0x000ee20008000800 */
[----:B------:R-:W4:Y:S01]  /*2710*/  LDCU UR14, c[0x0][0xb20] ;  /* 0x00016400ff0e77ac */ /* 0x000f220008000800 */
[----:B--2---:R-:W-:Y:S02]  /*2720*/  UIMAD.WIDE.U32 UR6, UR37, UR8, URZ ;  /* 0x00000008250672a5 */ /* 0x004fe4000f8e00ff */
[----:B------:R-:W-:Y:S02]  /*2730*/  UIMAD.WIDE.U32 UR4, UR31, UR11, URZ ;  /* 0x0000000b1f0472a5 */ /* 0x000fe4000f8e00ff */
[----:B---3--:R-:W-:Y:S02]  /*2740*/  UISETP.NE.AND UP2, UPT, UR12, 0x1, UPT ;  /* 0x000000010c00788c */ /* 0x008fe4000bf45270 */
[----:B------:R-:W-:Y:S01]  /*2750*/  UISETP.NE.AND UP0, UPT, UR10, 0x1, UPT ;  /* 0x000000010a00788c */ /* 0x000fe2000bf05270 */
[----:B------:R-:W-:-:S02]  /*2760*/  UMOV UR6, UR7 ;  /* 0x0000000700067c82 */ /* 0x000fc40008000000 */
[----:B------:R-:W-:Y:S01]  /*2770*/  UMOV UR4, UR5 ;  /* 0x0000000500047c82 */ /* 0x000fe20008000000 */
[----:B------:R-:W-:Y:S02]  /*2780*/  USHF.R.U32.HI UR9, URZ, UR9, UR6 ;  /* 0x00000009ff097299 */ /* 0x000fe40008011606 */
[----:B----4-:R-:W-:Y:S02]  /*2790*/  USHF.R.U32.HI UR4, URZ, UR14, UR4 ;  /* 0x0000000eff047299 */ /* 0x010fe40008011604 */
[----:B------:R-:W-:Y:S02]  /*27a0*/  USEL UR5, UR37, UR9, !UP2 ;  /* 0x0000000925057287 */ /* 0x000fe4000d000000 */
[----:B------:R-:W-:-:S04]  /*27b0*/  USEL UR4, UR31, UR4, !UP0 ;  /* 0x000000041f047287 */ /* 0x000fc8000c000000 */
[----:B------:R-:W-:Y:S02]  /*27c0*/  UIADD3 UR6, UPT, UPT, UR5, -UR4, URZ ;  /* 0x8000000405067290 */ /* 0x000fe4000fffe0ff */
[----:B------:R-:W-:Y:S02]  /*27d0*/  UIADD3 UR4, UPT, UPT, -UR5, UR4, URZ ;  /* 0x0000000405047290 */ /* 0x000fe4000fffe1ff */
[----:B------:R-:W-:Y:S02]  /*27e0*/  UIMAD UR31, UR6, UR10, UR31 ;  /* 0x0000000a061f72a4 */ /* 0x000fe4000f8e021f */
[----:B------:R-:W-:-:S12]  /*27f0*/  UIMAD UR37, UR4, UR12, UR37 ;  /* 0x0000000c042572a4 */ /* 0x000fd8000f8e0225 */
.L_x_41:
[----:B------:R-:W-:Y:S01]  /*2800*/  VIADD R11, R11, 0x1 ;  /* 0x000000010b0b7836 */ /* 0x000fe20000000000 */
[----:B------:R-:W-:Y:S01]  /*2810*/  R2UR UR4, R82 ;  /* 0x00000000520472ca */ /* 0x000fe200000e0000 */
[----:B------:R-:W-:Y:S01]  /*2820*/  UIADD3 UR20, UPT, UPT, UR31, UR63, URZ ;  /* 0x0000003f1f147290 */ /* 0x000fe2000fffe0ff */
[----:B------:R-:W-:Y:S02]  /*2830*/  PLOP3.LUT P1, PT, PT, PT, PT, 0x80, 0x8 ;  /* 0x000000000008781c */ /* 0x000fe40003f2f070 */
[----:B------:R-:W-:-:S04]  /*2840*/  ISETP.NE.AND P0, PT, R11, 0x2, PT ;  /* 0x000000020b00780c */ /* 0x000fc80003f05270 */
[----:B------:R-:W-:Y:S02]  /*2850*/  SEL R3, RZ, 0x1, P0 ;  /* 0x00000001ff037807 */ /* 0x000fe40000000000 */
[----:B------:R-:W-:Y:S02]  /*2860*/  SEL R11, R11, RZ, P0 ;  /* 0x000000ff0b0b7207 */ /* 0x000fe40000000000 */
[----:B------:R-:W-:Y:S01]  /*2870*/  LOP3.LUT R10, R10, R3, RZ, 0x3c, !PT ;  /* 0x000000030a0a7212 */ /* 0x000fe200078e3cff */
[----:B------:R-:W-:Y:S01]  /*2880*/  UIADD3 UR16, UPT, UPT, UR37, UR4, URZ ;  /* 0x0000000425107290 */ /* 0x000fe2000fffe0ff */
[----:B------:R-:W-:Y:S11]  /*2890*/  BRA.U UP1, `(.L_x_42) ;  /* 0xfffffff101087547 */ /* 0x000ff6000b83ffff */
[----:B------:R-:W-:Y:S01]  /*28a0*/  UIADD3 UR13, UPT, UPT, UR13, 0x30, URZ ;  /* 0x000000300d0d7890 */ /* 0x000fe2000fffe0ff */
[----:B------:R-:W-:-:S03]  /*28b0*/  SHF.L.U32 R3, R12, 0x1f, RZ ;  /* 0x0000001f0c037819 */ /* 0x000fc600000006ff */
[----:B------:R-:W-:-:S09]  /*28c0*/  ULEA UR4, UR15, UR13, 0x3 ;  /* 0x0000000d0f047291 */ /* 0x000fd2000f8e18ff */
[----:B------:R-:W2:Y:S02]  /*28d0*/  SYNCS.PHASECHK.TRANS64.TRYWAIT P0, [UR4], R3 ;  /* 0x00000003ff0075a7 */ /* 0x000ea40008001104 */
[----:B--2---:R-:W-:Y:S05]  /*28e0*/  @!P0 BRA `(.L_x_43) ;  /* 0x0000006c00c08947 */ /* 0x004fea0003800000 */
.L_x_145:
[----:B------:R-:W-:-:S04]  /*28f0*/  UIADD3 UR4, UPT, UPT, UR15, 0x1, URZ ;  /* 0x000000010f047890 */ /* 0x000fc8000fffe0ff */
[----:B------:R-:W-:-:S04]  /*2900*/  UISETP.NE.AND UP0, UPT, UR4, 0x6, UPT ;  /* 0x000000060400788c */ /* 0x000fc8000bf05270 */
[----:B------:R-:W-:Y:S02]  /*2910*/  USEL UR6, URZ, 0x1, UP0 ;  /* 0x00000001ff067887 */ /* 0x000fe40008000000 */
[----:B------:R-:W-:-:S04]  /*2920*/  USEL UR4, UR4, URZ, UP0 ;  /* 0x000000ff04047287 */ /* 0x000fc80008000000 */
[----:B------:R-:W-:Y:S01]  /*2930*/  ULEA UR5, UR4, UR13, 0x3 ;  /* 0x0000000d04057291 */ /* 0x000fe2000f8e18ff */
[----:B------:R-:W-:-:S04]  /*2940*/  LOP3.LUT R2, R12, UR6, RZ, 0x3c, !PT ;  /* 0x000000060c027c12 */ /* 0x000fc8000f8e3cff */
[----:B-1----:R-:W-:-:S04]  /*2950*/  SHF.L.U32 R3, R2, 0x1f, RZ ;  /* 0x0000001f02037819 */ /* 0x002fc800000006ff */
[----:B------:R-:W1:Y:S02]  /*2960*/  SYNCS.PHASECHK.TRANS64.TRYWAIT P0, [UR5], R3 ;  /* 0x00000003ff0075a7 */ /* 0x000e640008001105 */
[----:B-1----:R-:W-:Y:S05]  /*2970*/  @!P0 BRA `(.L_x_44) ;  /* 0x0000006c00b48947 */ /* 0x002fea0003800000 */
.L_x_147:
        /* <DEDUP_REMOVED lines=9> */
.L_x_149:
        /* <DEDUP_REMOVED lines=9> */
.L_x_151:
        /* <DEDUP_REMOVED lines=9> */
.L_x_153:
[----:B------:R-:W-:-:S04]  /*2b30*/  UIADD3 UR4, UPT, UPT, UR4, 0x1, URZ ;  /* 0x0000000104047890 */ /* 0x000fc8000fffe0ff */
[----:B------:R-:W-:-:S04]  /*2b40*/  UISETP.NE.AND UP0, UPT, UR4, 0x6, UPT ;  /* 0x000000060400788c */ /* 0x000fc8000bf05270 */
[----:B------:R-:W-:Y:S02]  /*2b50*/  USEL UR5, URZ, 0x1, UP0 ;  /* 0x00000001ff057887 */ /* 0x000fe40008000000 */
[----:B------:R-:W-:-:S04]  /*2b60*/  USEL UR4, UR4, URZ, UP0 ;  /* 0x000000ff04047287 */ /* 0x000fc80008000000 */
[----:B------:R-:W-:Y:S01]  /*2b70*/  ULEA UR4, UR4, UR13, 0x3 ;  /* 0x0000000d04047291 */ /* 0x000fe2000f8e18ff */
[----:B-1----:R-:W-:-:S04]  /*2b80*/  LOP3.LUT R3, R2, UR5, RZ, 0x3c, !PT ;  /* 0x0000000502037c12 */ /* 0x002fc8000f8e3cff */
[----:B------:R-:W-:Y:S01]  /*2b90*/  SHF.L.U32 R3, R3, 0x1f, RZ ;  /* 0x0000001f03037819 */ /* 0x000fe200000006ff */
[----:B------:R-:W-:-:S07]  /*2ba0*/  IMAD.U32 R0, RZ, RZ, UR4 ;  /* 0x00000004ff007e24 */ /* 0x000fce000f8e00ff */
.L_x_48:
[----:B-1----:R1:W2:Y:S02]  /*2bb0*/  SYNCS.PHASECHK.TRANS64.TRYWAIT P0, [R0+URZ], R3 ;  /* 0x00000003000075a7 */ /* 0x0022a400080011ff */
[----:B--2---:R-:W-:Y:S05]  /*2bc0*/  @!P0 NANOSLEEP.SYNCS 0x989680 ;  /* 0x009896800000895d */ /* 0x004fea0003900000 */
[----:B------:R-:W2:Y:S02]  /*2bd0*/  @!P0 SYNCS.PHASECHK.TRANS64 P0, [R0+URZ], R3 ;  /* 0x00000003000085a7 */ /* 0x000ea400080010ff */
[----:B--2---:R-:W-:Y:S05]  /*2be0*/  @P0 EXIT ;  /* 0x000000000000094d */ /* 0x004fea0003800000 */
[----:B------:R-:W-:Y:S05]  /*2bf0*/  BRA `(.L_x_48) ;  /* 0xfffffffc00ec7947 */ /* 0x000fea000383ffff */
.L_x_22:
[----:B------:R-:W-:-:S04]  /*2c00*/  UISETP.NE.AND UP0, UPT, UR47, URZ, UPT ;  /* 0x000000ff2f00728c */ /* 0x000fc8000bf05270 */
[----:B------:R-:W-:-:S09]  /*2c10*/  UISETP.NE.OR UP0, UPT, UR17, 0x1, UP0 ;  /* 0x000000011100788c */ /* 0x000fd20008705670 */
[----:B------:R-:W-:Y:S05]  /*2c20*/  BRA.U UP0, `(.L_x_49) ;  /* 0x0000000500487547 */ /* 0x000fea000b800000 */
[----:B------:R-:W-:Y:S01]  /*2c30*/  ISETP.GE.U32.AND P2, PT, R0, 0x4, PT ;  /* 0x000000040000780c */ /* 0x000fe20003f46070 */
[----:B------:R-:W-:Y:S01]  /*2c40*/  IMAD.MOV.U32 R12, RZ, RZ, 0x1 ;  /* 0x00000001ff0c7424 */ /* 0x000fe200078e00ff */
[----:B------:R-:W-:Y:S02]  /*2c50*/  CS2R R10, SRZ ;  /* 0x00000000000a7805 */ /* 0x000fe4000001ff00 */
[----:B------:R-:W-:Y:S01]  /*2c60*/  CS2R R8, SRZ ;  /* 0x0000000000087805 */ /* 0x000fe2000001ff00 */
[----:B------:R-:W-:Y:S01]  /*2c70*/  UMOV UR6, 0x400 ;  /* 0x0000040000067882 */ /* 0x000fe20000000000 */
[----:B------:R-:W-:Y:S01]  /*2c80*/  UMOV UR5, URZ ;  /* 0x000000ff00057c82 */ /* 0x000fe20008000000 */
[----:B------:R-:W-:-:S12]  /*2c90*/  ULEA UR6, UR47, UR6, 0x18 ;  /* 0x000000062f067291 */ /* 0x000fd8000f8ec0ff */
.L_x_53:
[----:B------:R-:W-:Y:S02]  /*2ca0*/  LEA R2, R8, UR6, 0x3 ;  /* 0x0000000608027c11 */ /* 0x000fe4000f8e18ff */
[----:B------:R-:W-:-:S03]  /*2cb0*/  SHF.L.U32 R5, R9, 0x1f, RZ ;  /* 0x0000001f09057819 */ /* 0x000fc600000006ff */
[----:B------:R-:W-:Y:S01]  /*2cc0*/  VIADD R4, R2, 0x120 ;  /* 0x0000012002047836 */ /* 0x000fe20000000000 */
[----:B------:R-:W1:Y:S02]  /*2cd0*/  SYNCS.PHASECHK.TRANS64.TRYWAIT P0, [R2+URZ+0x110], R5 ;  /* 0x00011005020075a7 */ /* 0x000e6400080011ff */
[----:B-1----:R-:W-:Y:S05]  /*2ce0*/  @!P0 BRA `(.L_x_50) ;  /* 0x0000006c00388947 */ /* 0x002fea0003800000 */
.L_x_154:
[----:B------:R-:W-:Y:S01]  /*2cf0*/  ULEA UR4, UR5, UR6, 0x3 ;  /* 0x0000000605047291 */ /* 0x000fe2000f8e18ff */
[----:B------:R-:W-:Y:S02]  /*2d00*/  PRMT R4, RZ, 0x654, R4 ;  /* 0x00000654ff047816 */ /* 0x000fe40000000004 */
[----:B-1----:R-:W-:Y:S01]  /*2d10*/  SHF.L.U32 R5, R12, 0x1f, RZ ;  /* 0x0000001f0c057819 */ /* 0x002fe200000006ff */
[----:B------:R-:W-:Y:S01]  /*2d20*/  UIADD3 UR7, UPT, UPT, UR4, 0xb0, URZ ;  /* 0x000000b004077890 */ /* 0x000fe2000fffe0ff */
[----:B------:R1:W-:Y:S05]  /*2d30*/  SYNCS.ARRIVE.TRANS64.RED.A1T0 RZ, [R4+URZ], RZ ;  /* 0x000000ff04ff79a7 */ /* 0x0003ea00081004ff */
[----:B------:R-:W-:Y:S01]  /*2d40*/  IMAD.U32 R7, RZ, RZ, UR7 ;  /* 0x00000007ff077e24 */ /* 0x000fe2000f8e00ff */
[----:B------:R-:W2:Y:S04]  /*2d50*/  SYNCS.PHASECHK.TRANS64.TRYWAIT P0, [UR4+0xc0], R5 ;  /* 0x0000c005ff0075a7 */ /* 0x000ea80008001104 */
[----:B------:R-:W-:Y:S01]  /*2d60*/  PRMT R6, R0, 0x654, R7 ;  /* 0x0000065400067816 */ /* 0x000fe20000000007 */
[----:B-1----:R-:W-:Y:S01]  /*2d70*/  @!P2 IMAD.MOV.U32 R4, RZ, RZ, 0x10 ;  /* 0x00000010ff04a424 */ /* 0x002fe200078e00ff */
[----:B--2---:R-:W-:Y:S06]  /*2d80*/  @!P0 BRA `(.L_x_51) ;  /* 0x0000006c00248947 */ /* 0x004fec0003800000 */
.L_x_156:
[----:B------:R-:W-:Y:S01]  /*2d90*/  ULEA UR8, UR5, UR6, 0x4 ;  /* 0x0000000605087291 */ /* 0x000fe2000f8e20ff */
[----:B------:R-:W-:Y:S01]  /*2da0*/  SEL R3, R6, R3, !P2 ;  /* 0x0000000306037207 */ /* 0x000fe20005000000 */
[----:B------:R-:W-:Y:S01]  /*2db0*/  UIADD3 UR9, UPT, UPT, UR4, 0xb0, URZ ;  /* 0x000000b004097890 */ /* 0x000fe2000fffe0ff */
[----:B-1----:R-:W-:Y:S01]  /*2dc0*/  LEA R2, R11, UR6, 0x3 ;  /* 0x000000060b027c11 */ /* 0x002fe2000f8e18ff */
[----:B------:R-:W-:Y:S01]  /*2dd0*/  UIADD3 UR8, UPT, UPT, UR8, 0x140, URZ ;  /* 0x0000014008087890 */ /* 0x000fe2000fffe0ff */
[----:B------:R-:W-:Y:S01]  /*2de0*/  SHF.L.U32 R5, R10, 0x1f, RZ ;  /* 0x0000001f0a057819 */ /* 0x000fe200000006ff */
[----:B------:R1:W-:Y:S01]  /*2df0*/  @!P2 SYNCS.ARRIVE.TRANS64.RED RZ, [R3+URZ], R4 ;  /* 0x0000000403ffa9a7 */ /* 0x0003e200080004ff */
[----:B------:R-:W-:Y:S01]  /*2e00*/  UIADD3 UR4, UPT, UPT, UR5, 0x1, URZ ;  /* 0x0000000105047890 */ /* 0x000fe2000fffe0ff */
[----:B------:R-:W-:-:S03]  /*2e10*/  VIADD R8, R8, 0x1 ;  /* 0x0000000108087836 */ /* 0x000fc60000000000 */
[----:B------:R-:W-:Y:S02]  /*2e20*/  UISETP.NE.AND UP0, UPT, UR4, 0x2, UPT ;  /* 0x000000020400788c */ /* 0x000fe4000bf05270 */
[----:B------:R-:W-:Y:S06]  /*2e30*/  UGETNEXTWORKID.BROADCAST [UR8], [UR9] ;  /* 0x00000000080073ca */ /* 0x000fec0008000100 */
[----:B------:R-:W-:Y:S01]  /*2e40*/  USEL UR7, URZ, 0x1, UP0 ;  /* 0x00000001ff077887 */ /* 0x000fe20008000000 */
[----:B------:R-:W-:Y:S01]  /*2e50*/  ISETP.NE.AND P0, PT, R8, 0x2, PT ;  /* 0x000000020800780c */ /* 0x000fe20003f05270 */
[----:B------:R-:W-:Y:S01]  /*2e60*/  USEL UR5, UR4, URZ, UP0 ;  /* 0x000000ff04057287 */ /* 0x000fe20008000000 */
[----:B------:R-:W2:Y:S03]  /*2e70*/  SYNCS.PHASECHK.TRANS64.TRYWAIT P1, [R2+URZ+0xb0], R5 ;  /* 0x0000b005020075a7 */ /* 0x000ea600080211ff */
[----:B------:R-:W-:Y:S01]  /*2e80*/  LOP3.LUT R12, R12, UR7, RZ, 0x3c, !PT ;  /* 0x000000070c0c7c12 */ /* 0x000fe2000f8e3cff */
[----:B-12---:R-:W-:Y:S07]  /*2e90*/  @!P1 BRA `(.L_x_52) ;  /* 0x0000006800f89947 */ /* 0x006fee0003800000 */
.L_x_157:
[C---:B------:R-:W-:Y:S01]  /*2ea0*/  LEA R4, R11.reuse, UR6, 0x4 ;  /* 0x000000060b047c11 */ /* 0x040fe2000f8e20ff */
[----:B-1----:R-:W-:Y:S01]  /*2eb0*/  VIADD R2, R2, 0xc0 ;  /* 0x000000c002027836 */ /* 0x002fe20000000000 */
[----:B------:R-:W-:Y:S01]  /*2ec0*/  SEL R8, R8, RZ, P0 ;  /* 0x000000ff08087207 */ /* 0x000fe20000000000 */
[----:B------:R-:W-:-:S03]  /*2ed0*/  VIADD R11, R11, 0x1 ;  /* 0x000000010b0b7836 */ /* 0x000fc60000000000 */
[----:B------:R-:W1:Y:S01]  /*2ee0*/  LDS.128 R4, [R4+0x140] ;  /* 0x0001400004047984 */ /* 0x000e620000000c00 */
[----:B------:R-:W-:Y:S02]  /*2ef0*/  PRMT R2, RZ, 0x654, R2 ;  /* 0x00000654ff027816 */ /* 0x000fe40000000002 */
[C---:B------:R-:W-:Y:S01]  /*2f00*/  ISETP.NE.AND P1, PT, R11.reuse, 0x2, PT ;  /* 0x000000020b00780c */ /* 0x040fe20003f25270 */
[----:B------:R-:W-:Y:S01]  /*2f10*/  @!PT LDS RZ, [RZ] ;  /* 0x00000000fffff984 */ /* 0x000fe20000000800 */
[----:B------:R-:W-:Y:S01]  /*2f20*/  @!PT LDS RZ, [RZ] ;  /* 0x00000000fffff984 */ /* 0x000fe20000000800 */
[----:B------:R-:W-:Y:S01]  /*2f30*/  @!PT LDS RZ, [RZ] ;  /* 0x00000000fffff984 */ /* 0x000fe20000000800 */
[----:B------:R-:W-:Y:S01]  /*2f40*/  @!PT LDS RZ, [RZ] ;  /* 0x00000000fffff984 */ /* 0x000fe20000000800 */
[----:B------:R2:W-:Y:S06]  /*2f50*/  MEMBAR.ALL.CTA ;  /* 0x0000000000007992 */ /* 0x0005ec0000008000 */
[----:B--2---:R-:W2:Y:S01]  /*2f60*/  FENCE.VIEW.ASYNC.S ;  /* 0x00000000000073c6 */ /* 0x004ea20000000000 */
[----:B------:R-:W-:Y:S01]  /*2f70*/  SEL R11, R11, RZ, P1 ;  /* 0x000000ff0b0b7207 */ /* 0x000fe20000800000 */
[----:B--2---:R2:W-:Y:S01]  /*2f80*/  SYNCS.ARRIVE.TRANS64.RED.A1T0 RZ, [R2+URZ], RZ ;  /* 0x000000ff02ff79a7 */ /* 0x0045e200081004ff */
[----:B-1----:R-:W-:-:S02]  /*2f90*/  LOP3.LUT P3, RZ, R6, 0x1, RZ, 0xc0, !PT ;  /* 0x0000000106ff7812 */ /* 0x002fc4000786c0ff */
[----:B------:R-:W-:-:S04]  /*2fa0*/  SEL R5, RZ, 0x1, P1 ;  /* 0x00000001ff057807 */ /* 0x000fc80000800000 */
[----:B------:R-:W-:Y:S02]  /*2fb0*/  LOP3.LUT R10, R10, R5, RZ, 0x3c, !PT ;  /* 0x000000050a0a7212 */ /* 0x000fe400078e3cff */
[----:B--2---:R-:W-:-:S04]  /*2fc0*/  SEL R2, RZ, 0x1, P0 ;  /* 0x00000001ff027807 */ /* 0x004fc80000000000 */
[----:B------:R-:W-:Y:S01]  /*2fd0*/  LOP3.LUT R9, R9, R2, RZ, 0x3c, !PT ;  /* 0x0000000209097212 */ /* 0x000fe200078e3cff */
[----:B------:R-:W-:Y:S06]  /*2fe0*/  @P3 BRA `(.L_x_53) ;  /* 0xfffffffc002c3947 */ /* 0x000fec000383ffff */
[----:B------:R-:W-:Y:S01]  /*2ff0*/  ULEA UR4, UR5, UR6, 0x3 ;  /* 0x0000000605047291 */ /* 0x000fe2000f8e18ff */
[----:B------:R-:W-:-:S08]  /*3000*/  SHF.L.U32 R3, R12, 0x1f, RZ ;  /* 0x0000001f0c037819 */ /* 0x000fd000000006ff */
[----:B------:R-:W1:Y:S02]  /*3010*/  SYNCS.PHASECHK.TRANS64 P0, [UR4+0xc0], R3 ;  /* 0x0000c003ff0075a7 */ /* 0x000e640008001004 */
[----:B-1----:R-:W-:Y:S05]  /*3020*/  @P0 BRA `(.L_x_54) ;  /* 0x0000000000080947 */ /* 0x002fea0003800000 */
[----:B------:R-:W1:Y:S02]  /*3030*/  SYNCS.PHASECHK.TRANS64.TRYWAIT P0, [UR4+0xc0], R3 ;  /* 0x0000c003ff0075a7 */ /* 0x000e640008001104 */
[----:B-1----:R-:W-:Y:S05]  /*3040*/  @!P0 BRA `(.L_x_55) ;  /* 0x0000006800a08947 */ /* 0x002fea0003800000 */
.L_x_54:
[----:B------:R-:W-:-:S04]  /*3050*/  UIADD3 UR7, UPT, UPT, UR5, 0x1, URZ ;  /* 0x0000000105077890 */ /* 0x000fc8000fffe0ff */
[----:B------:R-:W-:-:S04]  /*3060*/  UISETP.NE.AND UP0, UPT, UR7, 0x2, UPT ;  /* 0x000000020700788c */ /* 0x000fc8000bf05270 */
[----:B------:R-:W-:Y:S02]  /*3070*/  USEL UR8, URZ, 0x1, UP0 ;  /* 0x00000001ff087887 */ /* 0x000fe40008000000 */
[----:B------:R-:W-:-:S04]  /*3080*/  USEL UR7, UR7, URZ, UP0 ;  /* 0x000000ff07077287 */ /* 0x000fc80008000000 */
[----:B------:R-:W-:Y:S01]  /*3090*/  ULEA UR7, UR7, UR6, 0x3 ;  /* 0x0000000607077291 */ /* 0x000fe2000f8e18ff */
[----:B-1----:R-:W-:-:S04]  /*30a0*/  LOP3.LUT R3, R12, UR8, RZ, 0x3c, !PT ;  /* 0x000000080c037c12 */ /* 0x002fc8000f8e3cff */
[----:B------:R-:W-:-:S04]  /*30b0*/  SHF.L.U32 R0, R3, 0x1f, RZ ;  /* 0x0000001f03007819 */ /* 0x000fc800000006ff */
[----:B------:R-:W1:Y:S02]  /*30c0*/  SYNCS.PHASECHK.TRANS64 P0, [UR7+0xc0], R0 ;  /* 0x0000c000ff0075a7 */ /* 0x000e640008001007 */
[----:B-1----:R-:W-:Y:S05]  /*30d0*/  @P0 EXIT ;  /* 0x000000000000094d */ /* 0x002fea0003800000 */
[----:B------:R-:W-:Y:S02]  /*30e0*/  SHF.L.U32 R3, R3, 0x1f, RZ ;  /* 0x0000001f03037819 */ /* 0x000fe400000006ff */
[----:B------:R-:W-:-:S07]  /*30f0*/  MOV R0, UR7 ;  /* 0x0000000700007c02 */ /* 0x000fce0008000f00 */
.L_x_56:
[----:B-1----:R1:W2:Y:S02]  /*3100*/  SYNCS.PHASECHK.TRANS64.TRYWAIT P0, [R0+URZ+0xc0], R3 ;  /* 0x0000c003000075a7 */ /* 0x0022a400080011ff */
[----:B--2---:R-:W-:Y:S05]  /*3110*/  @!P0 NANOSLEEP.SYNCS 0x989680 ;  /* 0x009896800000895d */ /* 0x004fea0003900000 */
[----:B------:R-:W2:Y:S02]  /*3120*/  @!P0 SYNCS.PHASECHK.TRANS64 P0, [R0+URZ+0xc0], R3 ;  /* 0x0000c003000085a7 */ /* 0x000ea400080010ff */
[----:B--2---:R-:W-:Y:S05]  /*3130*/  @P0 EXIT ;  /* 0x000000000000094d */ /* 0x004fea0003800000 */
[----:B------:R-:W-:Y:S05]  /*3140*/  BRA `(.L_x_56) ;  /* 0xfffffffc00ec7947 */ /* 0x000fea000383ffff */
.L_x_49:
[----:B------:R-:W-:Y:S05]  /*3150*/  BRA.U UP4, `(.L_x_57) ;  /* 0x0000000d04bc7547 */ /* 0x000fea000b800000 */
[----:B------:R-:W-:Y:S01]  /*3160*/  UMOV UR4, 0x40 ;  /* 0x0000004000047882 */ /* 0x000fe20000000000 */
[----:B------:R-:W-:Y:S01]  /*3170*/  NOP ;  /* 0x0000000000007918 */ /* 0x000fe20000000000 */
[----:B------:R-:W-:Y:S01]  /*3180*/  ULEA UR5, UR47, UR4, 0x18 ;  /* 0x000000042f057291 */ /* 0x000fe2000f8ec0ff */
[----:B------:R-:W-:Y:S02]  /*3190*/  UMOV UR6, 0x400 ;  /* 0x0000040000067882 */ /* 0x000fe40000000000 */
[----:B------:R-:W-:-:S06]  /*31a0*/  ULEA UR6, UR47, UR6, 0x18 ;  /* 0x000000062f067291 */ /* 0x000fcc000f8ec0ff */
[----:B------:R-:W1:Y:S02]  /*31b0*/  LDS.U8 R0, [UR5+0x1c] ;  /* 0x00001c05ff007984 */ /* 0x000e640008000000 */
[----:B-1----:R-:W-:-:S13]  /*31c0*/  ISETP.NE.AND P0, PT, R0, RZ, PT ;  /* 0x000000ff0000720c */ /* 0x002fda0003f05270 */
[----:B------:R-:W-:Y:S05]  /*31d0*/  @P0 BRA `(.L_x_58) ;  /* 0x0000000000580947 */ /* 0x000fea0003800000 */
[----:B------:R-:W-:-:S13]  /*31e0*/  ELECT P0, URZ, PT ;  /* 0x0000000000ff782f */ /* 0x000fda0003800000 */
[----:B------:R-:W-:Y:S05]  /*31f0*/  @!P0 BRA `(.L_x_59) ;  /* 0x0000000000608947 */ /* 0x000fea0003800000 */
[----:B------:R-:W-:Y:S01]  /*3200*/  UMOV UR4, 0x10 ;  /* 0x0000001000047882 */ /* 0x000fe20000000000 */
[----:B------:R-:W-:Y:S01]  /*3210*/  HFMA2 R0, -RZ, RZ, 0, 5.9604644775390625e-08 ;  /* 0x00000001ff007431 */ /* 0x000fe200000001ff */
[----:B------:R-:W-:-:S03]  /*3220*/  MOV R3, 0xffff ;  /* 0x0000ffff00037802 */ /* 0x000fc60000000f00 */
[----:B------:R-:W-:Y:S04]  /*3230*/  DEPBAR.LE SB1, 0x36 ;  /* 0x00009d800000791a */ /* 0x000fe80000000000 */
[----:B------:R-:W1:Y:S02]  /*3240*/  UTCATOMSWS.FIND_AND_SET.ALIGN UP0, UR4, UR4 ;  /* 0x00000004000475e3 */ /* 0x000e640008000800 */
[----:B-1----:R-:W-:Y:S01]  /*3250*/  MOV R4, UR4 ;  /* 0x0000000400047c02 */ /* 0x002fe20008000f00 */
[----:B------:R-:W-:Y:S06]  /*3260*/  BRA.U UP0, `(.L_x_60) ;  /* 0x0000000100187547 */ /* 0x000fec000b800000 */
.L_x_61:
[----:B------:R-:W-:Y:S05]  /*3270*/  NANOSLEEP 0x64 ;  /* 0x000000640000795d */ /* 0x000fea0003800000 */
[----:B------:R-:W-:-:S05]  /*3280*/  UMOV UR4, 0x10 ;  /* 0x0000001000047882 */ /* 0x000fca0000000000 */
[----:B------:R-:W-:Y:S04]  /*3290*/  DEPBAR.LE SB1, 0x36 ;  /* 0x00009d800000791a */ /* 0x000fe80000000000 */
[----:B------:R-:W1:Y:S02]  /*32a0*/  UTCATOMSWS.FIND_AND_SET.ALIGN UP0, UR4, UR4 ;  /* 0x00000004000475e3 */ /* 0x000e640008000800 */
[----:B-1----:R-:W-:Y:S01]  /*32b0*/  MOV R4, UR4 ;  /* 0x0000000400047c02 */ /* 0x002fe20008000f00 */
[----:B------:R-:W-:Y:S05]  /*32c0*/  BRA.U !UP0, `(.L_x_61) ;  /* 0xfffffffd08e87547 */ /* 0x000fea000b83ffff */
.L_x_60:
[-C--:B------:R-:W-:Y:S02]  /*32d0*/  SHF.L.U32 R3, R3, R4.reuse, RZ ;  /* 0x0000000403037219 */ /* 0x080fe400000006ff */
[----:B------:R-:W-:Y:S01]  /*32e0*/  SHF.L.U32 R0, R0, R4, RZ ;  /* 0x0000000400007219 */ /* 0x000fe200000006ff */
[----:B------:R-:W-:Y:S02]  /*32f0*/  IMAD.SHL.U32 R4, R4, 0x20, RZ ;  /* 0x0000002004047824 */ /* 0x000fe400078e00ff */
[----:B------:R1:W-:Y:S04]  /*3300*/  ATOMS.OR RZ, [UR5+0x14], R3 ;  /* 0x00001403ffff798c */ /* 0x0003e8000b000005 */
[----:B------:R1:W-:Y:S04]  /*3310*/  ATOMS.OR RZ, [UR5+0x18], R0 ;  /* 0x00001800ffff798c */ /* 0x0003e8000b000005 */
[----:B------:R1:W-:Y:S01]  /*3320*/  STS [UR6+0x160], R4 ;  /* 0x00016004ff007988 */ /* 0x0003e20008000806 */
[----:B------:R-:W-:Y:S05]  /*3330*/  BRA `(.L_x_59) ;  /* 0x0000000000107947 */ /* 0x000fea0003800000 */
.L_x_58:
[----:B------:R-:W-:Y:S02]  /*3340*/  MOV R0, 0xffffffff ;  /* 0xffffffff00007802 */ /* 0x000fe40000000f00 */
[----:B------:R-:W-:-:S03]  /*3350*/  MOV R4, 0x3380 ;  /* 0x0000338000047802 */ /* 0x000fc60000000f00 */
[----:B------:R1:W-:Y:S04]  /*3360*/  STS [UR6+0x160], R0 ;  /* 0x00016000ff007988 */ /* 0x0003e80008000806 */
[----:B-1---5:R-:W-:Y:S05]  /*3370*/  CALL.REL.NOINC `($__internal_1_$__cuda_sm10x_tcgen05_guardrail_trap_phase_invalid_during_alloc) ;  /* 0x0000006c00ec7944 */ /* 0x022fea0003c00000 */
.L_x_59:
[----:B------:R-:W-:Y:S05]  /*3380*/  WARPSYNC.ALL ;  /* 0x0000000000007948 */ /* 0x000fea0003800000 */
[----:B------:R-:W2:Y:S01]  /*3390*/  S2UR UR4, SR_CgaCtaId ;  /* 0x00000000000479c3 */ /* 0x000ea20000008800 */
[----:B------:R-:W-:Y:S01]  /*33a0*/  UMOV UR26, 0x400 ;  /* 0x00000400001a7882 */ /* 0x000fe20000000000 */
[----:B------:R-:W-:-:S06]  /*33b0*/  NOP ;  /* 0x0000000000007918 */ /* 0x000fcc0000000000 */
[----:B------:R-:W-:Y:S06]  /*33c0*/  BAR.ARV 0x6, 0xa0 ;  /* 0x0182800000007b1d */ /* 0x000fec0000002000 */
[----:B------:R-:W3:Y:S01]  /*33d0*/  LDCU UR5, c[0x0][0x38c] ;  /* 0x00007180ff0577ac */ /* 0x000ee20008000800 */
[----:B------:R-:W-:Y:S01]  /*33e0*/  LOP3.LUT R2, R2, 0xffff, RZ, 0xc0, !PT ;  /* 0x0000ffff02027812 */ /* 0x000fe200078ec0ff */
[----:B------:R-:W-:Y:S01]  /*33f0*/  IMAD.MOV.U32 R11, RZ, RZ, 0x1 ;  /* 0x00000001ff0b7424 */ /* 0x000fe200078e00ff */
[----:B------:R-:W-:Y:S01]  /*3400*/  CS2R R8, SRZ ;  /* 0x0000000000087805 */ /* 0x000fe2000001ff00 */
[----:B------:R-:W4:Y:S01]  /*3410*/  LDCU UR7, c[0x0][0x38c] ;  /* 0x00007180ff0777ac */ /* 0x000f220008000800 */
[----:B------:R-:W-:Y:S01]  /*3420*/  R2UR UR27, R2 ;  /* 0x00000000021b72ca */ /* 0x000fe200000e0000 */
[----:B------:R-:W-:Y:S01]  /*3430*/  IMAD.MOV.U32 R10, RZ, RZ, RZ ;  /* 0x000000ffff0a7224 */ /* 0x000fe200078e00ff */
[----:B------:R-:W-:Y:S01]  /*3440*/  UMOV UR31, URZ ;  /* 0x000000ff001f7c82 */ /* 0x000fe20008000000 */
[----:B------:R-:W-:Y:S01]  /*3450*/  UMOV UR22, URZ ;  /* 0x000000ff00167c82 */ /* 0x000fe20008000000 */
[----:B--2---:R-:W-:Y:S01]  /*3460*/  ULEA UR26, UR4, UR26, 0x18 ;  /* 0x0000001a041a7291 */ /* 0x004fe2000f8ec0ff */
[----:B------:R-:W-:Y:S01]  /*3470*/  UMOV UR38, 0x0 ;  /* 0x0000000000267882 */ /* 0x000fe20000000000 */
[----:B------:R-:W-:-:S02]  /*3480*/  UMOV UR39, 0x8210010 ;  /* 0x0821001000277882 */ /* 0x000fc40000000000 */
[----:B------:R-:W-:Y:S02]  /*3490*/  UIADD3 UR4, UPT, UPT, UR26, 0x8400, URZ ;  /* 0x000084001a047890 */ /* 0x000fe4000fffe0ff */
[----:B------:R-:W-:Y:S02]  /*34a0*/  UIADD3 UR6, UPT, UPT, UR26, 0x20400, URZ ;  /* 0x000204001a067890 */ /* 0x000fe4000fffe0ff */
[----:B---3--:R-:W-:Y:S01]  /*34b0*/  UIADD3 UR5, UPT, UPT, UR5, 0x3f, URZ ;  /* 0x0000003f05057890 */ /* 0x008fe2000fffe0ff */
[----:B-1----:R-:W1:Y:S01]  /*34c0*/  LDS R0, [UR26+0x160] ;  /* 0x0001601aff007984 */ /* 0x002e620008000800 */
[----:B------:R-:W-:Y:S01]  /*34d0*/  UMOV UR36, 0x0 ;  /* 0x0000000000247882 */ /* 0x000fe20000000000 */
[----:B------:R-:W-:Y:S01]  /*34e0*/  UMOV UR37, 0x8210010 ;  /* 0x0821001000257882 */ /* 0x000fe20000000000 */
[----:B------:R-:W-:Y:S02]  /*34f0*/  USHF.R.S32.HI UR40, URZ, 0x1f, UR5 ;  /* 0x0000001fff287899 */ /* 0x000fe40008011405 */
[----:B----4-:R-:W-:-:S02]  /*3500*/  UISETP.GE.AND UP4, UPT, UR7, 0x1, UPT ;  /* 0x000000010700788c */ /* 0x010fc4000bf86270 */
[----:B------:R-:W-:Y:S02]  /*3510*/  ULEA.HI UR40, UR40, UR5, URZ, 0x6 ;  /* 0x0000000528287291 */ /* 0x000fe4000f8f30ff */
[----:B------:R-:W-:Y:S02]  /*3520*/  USHF.R.U32.HI UR5, URZ, 0x4, UR4 ;  /* 0x00000004ff057899 */ /* 0x000fe40008011604 */
[----:B------:R-:W-:Y:S02]  /*3530*/  USHF.R.S32.HI UR40, URZ, 0x6, UR40 ;  /* 0x00000006ff287899 */ /* 0x000fe40008011428 */
[----:B------:R-:W-:Y:S02]  /*3540*/  USHF.R.U32.HI UR4, URZ, 0x4, UR6 ;  /* 0x00000004ff047899 */ /* 0x000fe40008011606 */
[----:B------:R-:W-:Y:S02]  /*3550*/  UISETP.LT.AND UP0, UPT, UR40, 0x1, UPT ;  /* 0x000000012800788c */ /* 0x000fe4000bf01270 */
[----:B------:R-:W-:-:S02]  /*3560*/  ULOP3.LUT UR5, UR5, 0x3fff, URZ, 0xc0, !UPT ;  /* 0x00003fff05057892 */ /* 0x000fc4000f8ec0ff */
[----:B------:R-:W-:Y:S02]  /*3570*/  ULOP3.LUT UR4, UR4, 0x3fff, URZ, 0xc0, !UPT ;  /* 0x00003fff04047892 */ /* 0x000fe4000f8ec0ff */
[----:B------:R-:W-:Y:S02]  /*3580*/  USEL UR41, UR40, 0x1, !UP0 ;  /* 0x0000000128297887 */ /* 0x000fe4000c000000 */
[----:B------:R-:W-:Y:S02]  /*3590*/  ULOP3.LUT UR28, UR5, 0x10000, URZ, 0xfc, !UPT ;  /* 0x00010000051c7892 */ /* 0x000fe4000f8efcff */
[----:B------:R-:W-:Y:S02]  /*35a0*/  ULOP3.LUT UR29, UR4, 0x2000000, URZ, 0xfc, !UPT ;  /* 0x02000000041d7892 */ /* 0x000fe4000f8efcff */
[----:B------:R-:W-:Y:S01]  /*35b0*/  UIADD3 UR41, UPT, UPT, -UR41, URZ, URZ ;  /* 0x000000ff29297290 */ /* 0x000fe2000fffe1ff */
[----:B------:R-:W-:Y:S01]  /*35c0*/  UMOV UR34, 0x0 ;  /* 0x0000000000227882 */ /* 0x000fe20000000000 */
[----:B------:R-:W-:Y:S01]  /*35d0*/  UMOV UR35, 0x8210010 ;  /* 0x0821001000237882 */ /* 0x000fe20000000000 */
[----:B------:R-:W-:Y:S01]  /*35e0*/  UMOV UR32, 0x0 ;  /* 0x0000000000207882 */ /* 0x000fe20000000000 */
[----:B------:R-:W-:Y:S01]  /*35f0*/  UMOV UR33, 0x8210010 ;  /* 0x0821001000217882 */ /* 0x000fe20000000000 */
[----:B-1----:R-:W-:-:S15]  /*3600*/  R2UR UR42, R0 ;  /* 0x00000000002a72ca */ /* 0x002fde00000e0000 */
.L_x_68:
[----:B------:R-:W-:Y:S02]  /*3610*/  LEA R0, R10, UR26, 0x3 ;  /* 0x0000001a0a007c11 */ /* 0x000fe4000f8e18ff */
[----:B------:R-:W-:Y:S02]  /*3620*/  SHF.L.U32 R5, R9, 0x1f, RZ ;  /* 0x0000001f09057819 */ /* 0x000fe400000006ff */
[----:B------:R-:W-:Y:S01]  /*3630*/  PLOP3.LUT P0, PT, PT, PT, UP4, 0x80, 0x8 ;  /* 0x000000000008781c */ /* 0x000fe20003f0f048 */
[----:B------:R-:W-:Y:S01]  /*3640*/  VIADD R3, R0, 0xc0 ;  /* 0x000000c000037836 */ /* 0x000fe20000000000 */
[----:B-1----:R-:W1:Y:S02]  /*3650*/  SYNCS.PHASECHK.TRANS64.TRYWAIT P1, [R0+URZ+0xb0], R5 ;  /* 0x0000b005000075a7 */ /* 0x002e6400080211ff */
[----:B-1-3--:R-:W-:Y:S09]  /*3660*/  @!P1 BRA `(.L_x_62) ;  /* 0x0000006400309947 */ /* 0x00aff20003800000 */
.L_x_159:
[----:B------:R-:W-:Y:S01]  /*3670*/  LEA R4, R10, UR26, 0x4 ;  /* 0x0000001a0a047c11 */ /* 0x000fe2000f8e20ff */
[----:B------:R-:W-:Y:S01]  /*3680*/  @UP4 ULEA UR4, UR22, UR26, 0x3 ;  /* 0x0000001a16044291 */ /* 0x000fe2000f8e18ff */
[----:B------:R-:W-:Y:S01]  /*3690*/  PLOP3.LUT P2, PT, PT, PT, PT, 0x80, 0x8 ;  /* 0x000000000008781c */ /* 0x000fe20003f4f070 */
[----:B------:R-:W-:Y:S01]  /*36a0*/  ULEA UR30, UR31, UR26, 0x3 ;  /* 0x0000001a1f1e7291 */ /* 0x000fe2000f8e18ff */
[----:B------:R-:W-:Y:S01]  /*36b0*/  PRMT R3, RZ, 0x654, R3 ;  /* 0x00000654ff037816 */ /* 0x000fe20000000003 */
[----:B------:R-:W-:Y:S01]  /*36c0*/  ULEA UR11, UR31, UR42, 0x7 ;  /* 0x0000002a1f0b7291 */ /* 0x000fe2000f8e38ff */
[----:B-1----:R-:W1:Y:S01]  /*36d0*/  LDS.128 R4, [R4+0x140] ;  /* 0x0001400004047984 */ /* 0x002e620000000c00 */
[----:B------:R-:W-:Y:S02]  /*36e0*/  @P0 SHF.L.U32 R2, R8, 0x1f, RZ ;  /* 0x0000001f08020819 */ /* 0x000fe400000006ff */
[----:B------:R-:W-:Y:S01]  /*36f0*/  SHF.L.U32 R0, R11, 0x1f, RZ ;  /* 0x0000001f0b007819 */ /* 0x000fe200000006ff */
[----:B------:R-:W-:Y:S01]  /*3700*/  @!PT LDS RZ, [RZ] ;  /* 0x00000000fffff984 */ /* 0x000fe20000000800 */
[----:B------:R-:W-:Y:S01]  /*3710*/  @!PT LDS RZ, [RZ] ;  /* 0x00000000fffff984 */ /* 0x000fe20000000800 */
[----:B------:R-:W-:Y:S01]  /*3720*/  @!PT LDS RZ, [RZ] ;  /* 0x00000000fffff984 */ /* 0x000fe20000000800 */
[----:B------:R-:W-:Y:S01]  /*3730*/  @!PT LDS RZ, [RZ] ;  /* 0x00000000fffff984 */ /* 0x000fe20000000800 */
[----:B------:R2:W-:Y:S06]  /*3740*/  MEMBAR.ALL.CTA ;  /* 0x0000000000007992 */ /* 0x0005ec0000008000 */
[----:B--2---:R-:W2:Y:S02]  /*3750*/  FENCE.VIEW.ASYNC.S ;  /* 0x00000000000073c6 */ /* 0x004ea40000000000 */
[----:B--2---:R2:W-:Y:S01]  /*3760*/  SYNCS.ARRIVE.TRANS64.RED.A1T0 RZ, [R3+URZ], RZ ;  /* 0x000000ff03ff79a7 */ /* 0x0045e200081004ff */
[----:B------:R2:W3:Y:S01]  /*3770*/  @P0 SYNCS.PHASECHK.TRANS64.TRYWAIT P2, [UR4], R2 ;  /* 0x00000002ff0005a7 */ /* 0x0004e20008041104 */
[----:B-1----:R-:W-:Y:S01]  /*3780*/  LOP3.LUT P1, RZ, R6, 0x1, RZ, 0xc0, !PT ;  /* 0x0000000106ff7812 */ /* 0x002fe2000782c0ff */
[----:B------:R-:W1:Y:S02]  /*3790*/  SYNCS.PHASECHK.TRANS64.TRYWAIT P0, [UR30+0xf0], R0 ;  /* 0x0000f000ff0075a7 */ /* 0x000e64000800111e */
[----:B-123--:R-:W-:Y:S10]  /*37a0*/  @!P0 BRA `(.L_x_63) ;  /* 0x0000006000f48947 */ /* 0x00eff40003800000 */
.L_x_161:
[----:B------:R-:W-:Y:S01]  /*37b0*/  IADD3 R10, PT, PT, R10, 0x1, RZ ;  /* 0x000000010a0a7810 */ /* 0x000fe20007ffe0ff */
[----:B------:R-:W-:Y:S06]  /*37c0*/  BRA.U !UP4, `(.L_x_64) ;  /* 0x000000010cc07547 */ /* 0x000fec000b800000 */
[----:B------:R-:W-:Y:S01]  /*37d0*/  UPLOP3.LUT UP2, UPT, UPT, UPT, UPT, 0x40, 0x4 ;  /* 0x000000000004789c */ /* 0x000fe20003f4e870 */
[----:B------:R-:W-:Y:S01]  /*37e0*/  UMOV UR24, UR41 ;  /* 0x0000002900187c82 */ /* 0x000fe20008000000 */
[----:B------:R-:W-:Y:S01]  /*37f0*/  UMOV UR23, UR40 ;  /* 0x0000002800177c82 */ /* 0x000fe20008000000 */
[----:B------:R-:W-:-:S08]  /*3800*/  UMOV UR10, UR22 ;  /* 0x00000016000a7c82 */ /* 0x000fd00008000000 */
.L_x_67:
[----:B------:R-:W-:Y:S02]  /*3810*/  UIADD3 UR24, UPT, UPT, UR24, 0x1, URZ ;  /* 0x0000000118187890 */ /* 0x000fe4000fffe0ff */
[----:B--2---:R-:W-:Y:S02]  /*3820*/  ULEA UR5, UR10, UR26, 0x3 ;  /* 0x0000001a0a057291 */ /* 0x004fe4000f8e18ff */
[----:B------:R-:W-:Y:S01]  /*3830*/  UISETP.NE.AND UP3, UPT, UR24, URZ, UPT ;  /* 0x000000ff1800728c */ /* 0x000fe2000bf65270 */
[----:B---3--:R-:W-:Y:S10]  /*3840*/  @P2 BRA `(.L_x_65) ;  /* 0x00000000000c2947 */ /* 0x008ff40003800000 */
[----:B-1----:R-:W-:Y:S04]  /*3850*/  SHF.L.U32 R3, R8, 0x1f, RZ ;  /* 0x0000001f08037819 */ /* 0x002fe800000006ff */
[----:B------:R-:W1:Y:S02]  /*3860*/  SYNCS.PHASECHK.TRANS64.TRYWAIT P0, [UR5], R3 ;  /* 0x00000003ff0075a7 */ /* 0x000e640008001105 */
[----:B-1----:R-:W-:Y:S05]  /*3870*/  @!P0 BRA `(.L_x_66) ;  /* 0x0000006000d88947 */ /* 0x002fea0003800000 */
.L_x_65:
[----:B------:R-:W-:Y:S01]  /*3880*/  UISETP.NE.AND UP0, UPT, UR23, 0x1, UPT ;  /* 0x000000011700788c */ /* 0x000fe2000bf05270 */
[----:B------:R-:W-:Y:S01]  /*3890*/  PLOP3.LUT P2, PT, PT, PT, PT, 0x80, 0x8 ;  /* 0x000000000008781c */ /* 0x000fe20003f4f070 */
[----:B------:R-:W-:Y:S02]  /*38a0*/  UIADD3 UR4, UPT, UPT, UR10, 0x1, URZ ;  /* 0x000000010a047890 */ /* 0x000fe4000fffe0ff */
[----:B------:R-:W-:Y:S02]  /*38b0*/  UIADD3 UR25, UPT, UPT, UR5, 0x30, URZ ;  /* 0x0000003005197890 */ /* 0x000fe4000fffe0ff */
[----:B------:R-:W-:Y:S01]  /*38c0*/  UISETP.NE.AND UP1, UPT, UR4, 0x6, UPT ;  /* 0x000000060400788c */ /* 0x000fe2000bf25270 */
[----:B------:R-:W-:Y:S01]  /*38d0*/  PLOP3.LUT P0, PT, PT, PT, UP0, 0x80, 0x8 ;  /* 0x000000000008781c */ /* 0x000fe20003f0f008 */
[----:B------:R-:W-:Y:S02]  /*38e0*/  UIADD3 UR23, UPT, UPT, UR23, -0x1, URZ ;  /* 0xffffffff17177890 */ /* 0x000fe4000fffe0ff */
[----:B------:R-:W-:Y:S02]  /*38f0*/  USEL UR6, URZ, 0x1, UP1 ;  /* 0x00000001ff067887 */ /* 0x000fe40008800000 */
[----:B------:R-:W-:Y:S01]  /*3900*/  USEL UR22, UR4, URZ, UP1 ;  /* 0x000000ff04167287 */ /* 0x000fe20008800000 */
[----:B------:R-:W-:Y:S01]  /*3910*/  UMOV UR7, 0x40004040 ;  /* 0x4000404000077882 */ /* 0x000fe20000000000 */
[----:B------:R-:W-:Y:S02]  /*3920*/  UMOV UR5, 0x40004040 ;  /* 0x4000404000057882 */ /* 0x000fe40000000000 */
[----:B------:R-:W-:Y:S01]  /*3930*/  @UP0 ULEA UR4, UR22, UR26, 0x3 ;  /* 0x0000001a16040291 */ /* 0x000fe2000f8e18ff */
[----:B------:R-:W-:Y:S01]  /*3940*/  LOP3.LUT R8, R8, UR6, RZ, 0x3c, !PT ;  /* 0x0000000608087c12 */ /* 0x000fe2000f8e3cff */
[----:B------:R-:W-:Y:S01]  /*3950*/  ULEA UR6, UR10, UR29, 0xa ;  /* 0x0000001d0a067291 */ /* 0x000fe2000f8e50ff */
[----:B------:R-:W-:Y:S02]  /*3960*/  UMOV UR21, 0x40004040 ;  /* 0x4000404000157882 */ /* 0x000fe40000000000 */
[----:B-1----:R-:W-:Y:S01]  /*3970*/  @P0 SHF.L.U32 R0, R8, 0x1f, RZ ;  /* 0x0000001f08000819 */ /* 0x002fe200000006ff */
[----:B------:R-:W-:Y:S02]  /*3980*/  UIADD3 UR20, UPT, UPT, UR6, 0x80, URZ ;  /* 0x0000008006147890 */ /* 0x000fe4000fffe0ff */
[----:B------:R-:W-:Y:S01]  /*3990*/  UIADD3 UR16, UPT, UPT, UR6, 0x100, URZ ;  /* 0x0000010006107890 */ /* 0x000fe2000fffe0ff */
[----:B------:R2:W3:Y:S01]  /*39a0*/  @P0 SYNCS.PHASECHK.TRANS64.TRYWAIT P2, [UR4], R0 ;  /* 0x00000000ff0005a7 */ /* 0x0004e20008041104 */
[----:B------:R-:W-:Y:S02]  /*39b0*/  ULEA UR4, UR10, UR28, 0xa ;  /* 0x0000001c0a047291 */ /* 0x000fe4000f8e50ff */
[----:B------:R-:W-:Y:S02]  /*39c0*/  UIADD3 UR12, UPT, UPT, UR6, 0x180, URZ ;  /* 0x00000180060c7890 */ /* 0x000fe4000fffe0ff */
[----:B------:R-:W-:Y:S02]  /*39d0*/  UIADD3 UR18, UPT, UPT, UR4, 0x2, URZ ;  /* 0x0000000204127890 */ /* 0x000fe4000fffe0ff */
[----:B------:R-:W-:Y:S02]  /*39e0*/  UIADD3 UR14, UPT, UPT, UR4, 0x4, URZ ;  /* 0x00000004040e7890 */ /* 0x000fe4000fffe0ff */
[----:B------:R-:W-:Y:S01]  /*39f0*/  UIADD3 UR8, UPT, UPT, UR4, 0x6, URZ ;  /* 0x0000000604087890 */ /* 0x000fe2000fffe0ff */
[----:B------:R2:W-:Y:S01]  /*3a00*/  UTCHMMA gdesc[UR4], gdesc[UR6], tmem[UR11], tmem[UR38], idesc[UR39], UP2 ;  /* 0x00ff2606040075ea */ /* 0x0005e2000900000b */
[----:B------:R-:W-:Y:S01]  /*3a10*/  UPLOP3.LUT UP2, UPT, UPT, UPT, UPT, 0x80, 0x8 ;  /* 0x000000000008789c */ /* 0x000fe20003f4f070 */
[----:B------:R-:W-:Y:S01]  /*3a20*/  UMOV UR19, 0x40004040 ;  /* 0x4000404000137882 */ /* 0x000fe20000000000 */
[----:B------:R-:W-:Y:S01]  /*3a30*/  UMOV UR17, 0x40004040 ;  /* 0x4000404000117882 */ /* 0x000fe20000000000 */
[----:B------:R2:W-:Y:S01]  /*3a40*/  UTCHMMA gdesc[UR18], gdesc[UR20], tmem[UR11], tmem[UR36], idesc[UR37], UPT ;  /* 0x00ff2414120075ea */ /* 0x0005e2000b80000b */
[----:B------:R-:W-:Y:S01]  /*3a50*/  UMOV UR15, 0x40004040 ;  /* 0x40004040000f7882 */ /* 0x000fe20000000000 */
[----:B------:R-:W-:Y:S01]  /*3a60*/  UMOV UR13, 0x40004040 ;  /* 0x40004040000d7882 */ /* 0x000fe20000000000 */
[----:B------:R-:W-:Y:S01]  /*3a70*/  UMOV UR9, 0x40004040 ;  /* 0x4000404000097882 */ /* 0x000fe20000000000 */
[----:B------:R2:W-:Y:S01]  /*3a80*/  UTCHMMA gdesc[UR14], gdesc[UR16], tmem[UR11], tmem[UR34], idesc[UR35], UPT ;  /* 0x00ff22100e0075ea */ /* 0x0005e2000b80000b */
[----:B------:R2:W-:Y:S01]  /*3a90*/  UTCHMMA gdesc[UR8], gdesc[UR12], tmem[UR11], tmem[UR32], idesc[UR33], UPT ;  /* 0x00ff200c080075ea */ /* 0x0005e2000b80000b */
[----:B------:R2:W-:Y:S01]  /*3aa0*/  UTCBAR.MULTICAST [UR25], URZ, UR27 ;  /* 0x000000ff190073e9 */ /* 0x0005e2000800081b */
[----:B------:R-:W-:Y:S01]  /*3ab0*/  UMOV UR10, UR22 ;  /* 0x00000016000a7c82 */ /* 0x000fe20008000000 */
[----:B------:R-:W-:Y:S05]  /*3ac0*/  BRA.U UP3, `(.L_x_67) ;  /* 0xfffffffd03507547 */ /* 0x000fea000b83ffff */
.L_x_64:
[----:B--2---:R-:W-:Y:S01]  /*3ad0*/  UIADD3 UR4, UPT, UPT, UR31, 0x1, URZ ;  /* 0x000000011f047890 */ /* 0x004fe2000fffe0ff */
[C---:B------:R-:W-:Y:S01]  /*3ae0*/  ISETP.NE.AND P0, PT, R10.reuse, 0x2, PT ;  /* 0x000000020a00780c */ /* 0x040fe20003f05270 */
[----:B------:R-:W-:Y:S02]  /*3af0*/  UIADD3 UR5, UPT, UPT, UR30, 0xd0, URZ ;  /* 0x000000d01e057890 */ /* 0x000fe4000fffe0ff */
[----:B------:R-:W-:Y:S01]  /*3b00*/  UISETP.NE.AND UP0, UPT, UR4, 0x4, UPT ;  /* 0x000000040400788c */ /* 0x000fe2000bf05270 */
[----:B-1----:R-:W-:Y:S02]  /*3b10*/  SEL R0, RZ, 0x1, P0 ;  /* 0x00000001ff007807 */ /* 0x002fe40000000000 */
[----:B------:R-:W-:Y:S01]  /*3b20*/  SEL R10, R10, RZ, P0 ;  /* 0x000000ff0a0a7207 */ /* 0x000fe20000000000 */
[----:B------:R-:W-:Y:S01]  /*3b30*/  USEL UR6, URZ, 0x1, UP0 ;  /* 0x00000001ff067887 */ /* 0x000fe20008000000 */
[----:B------:R-:W-:Y:S01]  /*3b40*/  LOP3.LUT R9, R9, R0, RZ, 0x3c, !PT ;  /* 0x0000000009097212 */ /* 0x000fe200078e3cff */
[----:B------:R-:W-:Y:S01]  /*3b50*/  USEL UR31, UR4, URZ, UP0 ;  /* 0x000000ff041f7287 */ /* 0x000fe20008000000 */
[----:B------:R1:W-:Y:S03]  /*3b60*/  UTCBAR [UR5], URZ ;  /* 0x000000ff050073e9 */ /* 0x0003e600080000ff */
[----:B------:R-:W-:Y:S01]  /*3b70*/  LOP3.LUT R11, R11, UR6, RZ, 0x3c, !PT ;  /* 0x000000060b0b7c12 */ /* 0x000fe2000f8e3cff */
[----:B------:R-:W-:Y:S07]  /*3b80*/  @P1 BRA `(.L_x_68) ;  /* 0xfffffff800a01947 */ /* 0x000fee000383ffff */
[----:B------:R-:W2:Y:S01]  /*3b90*/  S2UR UR8, SR_CgaCtaId ;  /* 0x00000000000879c3 */ /* 0x000ea20000008800 */
[----:B------:R-:W-:Y:S01]  /*3ba0*/  ELECT P0, URZ, PT ;  /* 0x0000000000ff782f */ /* 0x000fe20003800000 */
[----:B------:R-:W-:Y:S01]  /*3bb0*/  IMAD.MOV.U32 R0, RZ, RZ, 0x1 ;  /* 0x00000001ff007424 */ /* 0x000fe200078e00ff */
[----:B------:R-:W-:Y:S01]  /*3bc0*/  UIADD3 UR26, UPT, UPT, UR26, 0xf0, URZ ;  /* 0x000000f01a1a7890 */ /* 0x000fe2000fffe0ff */
[----:B------:R-:W-:Y:S01]  /*3bd0*/  SHF.L.U32 R3, R11, 0x1f, RZ ;  /* 0x0000001f0b037819 */ /* 0x000fe200000006ff */
[----:B------:R-:W-:-:S03]  /*3be0*/  UMOV UR4, 0x40 ;  /* 0x0000004000047882 */ /* 0x000fc60000000000 */
[----:B------:R-:W-:Y:S01]  /*3bf0*/  UVIRTCOUNT.DEALLOC.SMPOOL 0x80 ;  /* 0x000000800000784c */ /* 0x000fe20000000000 */
[----:B--2---:R-:W-:Y:S02]  /*3c00*/  ULEA UR8, UR8, UR4, 0x18 ;  /* 0x0000000408087291 */ /* 0x004fe4000f8ec0ff */
[----:B------:R-:W-:-:S07]  /*3c10*/  ULEA UR4, UR31, UR26, 0x3 ;  /* 0x0000001a1f047291 */ /* 0x000fce000f8e18ff */
[----:B------:R2:W-:Y:S02]  /*3c20*/  @P0 STS.U8 [UR8+0x1c], R0 ;  /* 0x00001c00ff000988 */ /* 0x0005e40008000008 */
[----:B------:R-:W4:Y:S02]  /*3c30*/  SYNCS.PHASECHK.TRANS64.TRYWAIT P0, [UR4], R3 ;  /* 0x00000003ff0075a7 */ /* 0x000f240008001104 */
[----:B--2-4-:R-:W-:Y:S05]  /*3c40*/  @!P0 BRA `(.L_x_69) ;  /* 0x0000005c00fc8947 */ /* 0x014fea0003800000 */
.L_x_164:
[----:B------:R-:W-:-:S04]  /*3c50*/  UIADD3 UR4, UPT, UPT, UR31, 0x1, URZ ;  /* 0x000000011f047890 */ /* 0x000fc8000fffe0ff */
[----:B------:R-:W-:-:S04]  /*3c60*/  UISETP.NE.AND UP0, UPT, UR4, 0x4, UPT ;  /* 0x000000040400788c */ /* 0x000fc8000bf05270 */
[----:B------:R-:W-:Y:S02]  /*3c70*/  USEL UR6, URZ, 0x1, UP0 ;  /* 0x00000001ff067887 */ /* 0x000fe40008000000 */
[----:B------:R-:W-:-:S04]  /*3c80*/  USEL UR4, UR4, URZ, UP0 ;  /* 0x000000ff04047287 */ /* 0x000fc80008000000 */
[----:B-1----:R-:W-:Y:S01]  /*3c90*/  ULEA UR5, UR4, UR26, 0x3 ;  /* 0x0000001a04057291 */ /* 0x002fe2000f8e18ff */
[----:B------:R-:W-:-:S04]  /*3ca0*/  LOP3.LUT R2, R11, UR6, RZ, 0x3c, !PT ;  /* 0x000000060b027c12 */ /* 0x000fc8000f8e3cff */
[----:B--2---:R-:W-:-:S04]  /*3cb0*/  SHF.L.U32 R3, R2, 0x1f, RZ ;  /* 0x0000001f02037819 */ /* 0x004fc800000006ff */
[----:B------:R-:W1:Y:S02]  /*3cc0*/  SYNCS.PHASECHK.TRANS64.TRYWAIT P0, [UR5], R3 ;  /* 0x00000003ff0075a7 */ /* 0x000e640008001105 */
[----:B-1----:R-:W-:Y:S05]  /*3cd0*/  @!P0 BRA `(.L_x_70) ;  /* 0x0000005c00f08947 */ /* 0x002fea0003800000 */
.L_x_166:
        /* <DEDUP_REMOVED lines=9> */
.L_x_168:
[----:B------:R-:W-:-:S04]  /*3d70*/  UIADD3 UR4, UPT, UPT, UR4, 0x1, URZ ;  /* 0x0000000104047890 */ /* 0x000fc8000fffe0ff */
[----:B------:R-:W-:-:S04]  /*3d80*/  UISETP.NE.AND UP0, UPT, UR4, 0x4, UPT ;  /* 0x000000040400788c */ /* 0x000fc8000bf05270 */
[----:B------:R-:W-:Y:S02]  /*3d90*/  USEL UR5, URZ, 0x1, UP0 ;  /* 0x00000001ff057887 */ /* 0x000fe40008000000 */
[----:B------:R-:W-:-:S04]  /*3da0*/  USEL UR4, UR4, URZ, UP0 ;  /* 0x000000ff04047287 */ /* 0x000fc80008000000 */
[----:B------:R-:W-:Y:S01]  /*3db0*/  ULEA UR4, UR4, UR26, 0x3 ;  /* 0x0000001a04047291 */ /* 0x000fe2000f8e18ff */
[----:B-1----:R-:W-:-:S04]  /*3dc0*/  LOP3.LUT R3, R2, UR5, RZ, 0x3c, !PT ;  /* 0x0000000502037c12 */ /* 0x002fc8000f8e3cff */
[----:B------:R-:W-:-:S04]  /*3dd0*/  SHF.L.U32 R3, R3, 0x1f, RZ ;  /* 0x0000001f03037819 */ /* 0x000fc800000006ff */
[----:B------:R-:W1:Y:S02]  /*3de0*/  SYNCS.PHASECHK.TRANS64.TRYWAIT P0, [UR4], R3 ;  /* 0x00000003ff0075a7 */ /* 0x000e640008001104 */
[----:B-1----:R-:W-:Y:S05]  /*3df0*/  @!P0 BRA `(.L_x_72) ;  /* 0x0000005c00d88947 */ /* 0x002fea0003800000 */
.L_x_170:
[----:B------:R-:W-:Y:S01]  /*3e00*/  NOP ;  /* 0x0000000000007918 */ /* 0x000fe20000000000 */
[----:B-1----:R-:W1:Y:S01]  /*3e10*/  LDS R0, [UR8+0x14] ;  /* 0x00001408ff007984 */ /* 0x002e620008000800 */
[----:B------:R-:W-:Y:S01]  /*3e20*/  ULOP3.LUT UR4, UR42, 0xffff, URZ, 0xc0, !UPT ;  /* 0x0000ffff2a047892 */ /* 0x000fe2000f8ec0ff */
[----:B------:R-:W-:Y:S01]  /*3e30*/  UMOV UR5, 0xffff ;  /* 0x0000ffff00057882 */ /* 0x000fe20000000000 */
[----:B------:R-:W-:Y:S02]  /*3e40*/  UMOV UR6, 0x1 ;  /* 0x0000000100067882 */ /* 0x000fe40000000000 */
[----:B------:R-:W-:-:S04]  /*3e50*/  USHF.R.U32.HI UR4, URZ, 0x5, UR4 ;  /* 0x00000005ff047899 */ /* 0x000fc80008011604 */
[----:B------:R-:W-:Y:S02]  /*3e60*/  USHF.L.U32 UR5, UR5, UR4, URZ ;  /* 0x0000000405057299 */ /* 0x000fe400080006ff */
[----:B------:R-:W-:-:S04]  /*3e70*/  USHF.L.U32 UR4, UR6, UR4, URZ ;  /* 0x0000000406047299 */ /* 0x000fc800080006ff */
[----:B-1----:R-:W-:-:S04]  /*3e80*/  LOP3.LUT R0, R0, UR5, RZ, 0xc0, !PT ;  /* 0x0000000500007c12 */ /* 0x002fc8000f8ec0ff */
[----:B------:R-:W-:-:S13]  /*3e90*/  ISETP.NE.AND P0, PT, R0, UR5, PT ;  /* 0x0000000500007c0c */ /* 0x000fda000bf05270 */
[----:B------:R-:W-:Y:S05]  /*3ea0*/  @P0 BRA `(.L_x_73) ;  /* 0x0000000000580947 */ /* 0x000fea0003800000 */
[----:B------:R-:W1:Y:S02]  /*3eb0*/  LDS R0, [UR8+0x18] ;  /* 0x00001808ff007984 */ /* 0x000e640008000800 */
[----:B-1----:R-:W-:-:S04]  /*3ec0*/  LOP3.LUT R0, R0, UR4, RZ, 0xc0, !PT ;  /* 0x0000000400007c12 */ /* 0x002fc8000f8ec0ff */
[----:B------:R-:W-:-:S13]  /*3ed0*/  ISETP.NE.AND P0, PT, R0, UR4, PT ;  /* 0x0000000400007c0c */ /* 0x000fda000bf05270 */
[----:B------:R-:W-:Y:S05]  /*3ee0*/  @P0 BRA `(.L_x_74) ;  /* 0x00000000003c0947 */ /* 0x000fea0003800000 */
[----:B------:R-:W1:Y:S01]  /*3ef0*/  S2R R2, SR_LANEID ;  /* 0x0000000000027919 */ /* 0x000e620000000000 */
[----:B------:R-:W-:Y:S01]  /*3f00*/  ULOP3.LUT UR5, URZ, UR5, URZ, 0x33, !UPT ;  /* 0x00000005ff057292 */ /* 0x000fe2000f8e33ff */
[----:B------:R-:W-:Y:S01]  /*3f10*/  LOP3.LUT R4, RZ, UR4, RZ, 0x33, !PT ;  /* 0x00000004ff047c12 */ /* 0x000fe2000f8e33ff */
[----:B------:R-:W-:Y:S02]  /*3f20*/  VOTEU.ANY UR4, UPT, PT ;  /* 0x0000000000047886 */ /* 0x000fe400038e0100 */
[----:B------:R-:W-:Y:S01]  /*3f30*/  UFLO.U32 UR4, UR4 ;  /* 0x00000004000472bd */ /* 0x000fe200080e0000 */
[----:B------:R-:W2:Y:S01]  /*3f40*/  REDUX UR6, R4 ;  /* 0x00000000040673c4 */ /* 0x000ea20000000000 */
[----:B------:R-:W-:-:S06]  /*3f50*/  IMAD.U32 R0, RZ, RZ, UR5 ;  /* 0x00000005ff007e24 */ /* 0x000fcc000f8e00ff */
[----:B------:R4:W-:Y:S01]  /*3f60*/  UTCATOMSWS.AND URZ, UR5 ;  /* 0x0000000500ff79e3 */ /* 0x0009e20008000000 */
[----:B------:R-:W3:Y:S01]  /*3f70*/  REDUX UR7, R0 ;  /* 0x00000000000773c4 */ /* 0x000ee20000000000 */
[----:B-1----:R-:W-:Y:S01]  /*3f80*/  ISETP.EQ.U32.AND P0, PT, R2, UR4, PT ;  /* 0x0000000402007c0c */ /* 0x002fe2000bf02070 */
[----:B--2---:R-:W-:Y:S01]  /*3f90*/  IMAD.U32 R2, RZ, RZ, UR6 ;  /* 0x00000006ff027e24 */ /* 0x004fe2000f8e00ff */
[----:B---3--:R-:W-:-:S11]  /*3fa0*/  MOV R3, UR7 ;  /* 0x0000000700037c02 */ /* 0x008fd60008000f00 */
[----:B------:R4:W-:Y:S04]  /*3fb0*/  @P0 ATOMS.AND RZ, [UR8+0x14], R3 ;  /* 0x00001403ffff098c */ /* 0x0009e8000a800008 */
[----:B------:R4:W-:Y:S01]  /*3fc0*/  @P0 ATOMS.AND RZ, [UR8+0x18], R2 ;  /* 0x00001802ffff098c */ /* 0x0009e2000a800008 */
[----:B------:R-:W-:Y:S05]  /*3fd0*/  BRA `(.L_x_75) ;  /* 0x0000000000147947 */ /* 0x000fea0003800000 */
.L_x_74:
[----:B------:R-:W-:Y:S02]  /*3fe0*/  MOV R2, 0x4000 ;  /* 0x0000400000027802 */ /* 0x000fe40000000f00 */
[----:B---3-5:R-:W-:Y:S05]  /*3ff0*/  CALL.REL.NOINC `($__internal_0_$__cuda_sm10x_tcgen05_guardrail_trap_col_being_dealloced_not_returned_by_alloc) ;  /* 0x0000006000c07944 */ /* 0x028fea0003c00000 */
[----:B------:R-:W-:Y:S05]  /*4000*/  BRA `(.L_x_75) ;  /* 0x0000000000087947 */ /* 0x000fea0003800000 */
.L_x_73:
[----:B------:R-:W-:Y:S02]  /*4010*/  MOV R2, 0x4030 ;  /* 0x0000403000027802 */ /* 0x000fe40000000f00 */
[----:B---3-5:R-:W-:Y:S05]  /*4020*/  CALL.REL.NOINC `($__internal_2_$__cuda_sm10x_tcgen05_guardrail_trap_unallocated_columns_being_dealloced) ;  /* 0x0000006000cc7944 */ /* 0x028fea0003c00000 */
.L_x_75:
[----:B------:R-:W-:Y:S01]  /*4030*/  NOP ;  /* 0x0000000000007918 */ /* 0x000fe20000000000 */
[----:B----4-:R-:W-:Y:S05]  /*4040*/  EXIT ;  /* 0x000000000000794d */ /* 0x010fea0003800000 */
.L_x_57:
[----:B------:R-:W-:-:S09]  /*4050*/  UISETP.NE.OR UP0, UPT, UR17, 0x3, !UP3 ;  /* 0x000000031100788c */ /* 0x000fd2000df05670 */
[----:B------:R-:W-:Y:S05]  /*4060*/  BRA.U UP0, `(.L_x_76) ;  /* 0x0000001100547547 */ /* 0x000fea000b800000 */
[----:B------:R-:W1:Y:S01]  /*4070*/  LDCU UR31, c[0x0][0x370] ;  /* 0x00006e00ff1f77ac */ /* 0x000e620008000800 */
[----:B------:R-:W2:Y:S01]  /*4080*/  LDC.64 R16, c[0x0][0x348] ;  /* 0x0000d200ff107b82 */ /* 0x000ea20000000a00 */
[----:B------:R-:W-:Y:S02]  /*4090*/  HFMA2 R13, -RZ, RZ, 0, 0 ;  /* 0x00000000ff0d7431 */ /* 0x000fe400000001ff */
[----:B------:R-:W-:Y:S01]  /*40a0*/  IMAD.MOV.U32 R15, RZ, RZ, 0x1 ;  /* 0x00000001ff0f7424 */ /* 0x000fe200078e00ff */
[----:B------:R-:W1:Y:S01]  /*40b0*/  LDCU.128 UR48, c[0x0][0xb10] ;  /* 0x00016200ff3077ac */ /* 0x000e620008000c00 */
[----:B------:R-:W-:Y:S01]  /*40c0*/  IMAD.MOV.U32 R14, RZ, RZ, RZ ;  /* 0x000000ffff0e7224 */ /* 0x000fe200078e00ff */
[----:B------:R-:W-:Y:S01]  /*40d0*/  MOV R7, 0x2000 ;  /* 0x0000200000077802 */ /* 0x000fe20000000f00 */
[----:B------:R-:W3:Y:S01]  /*40e0*/  LDCU UR30, c[0x0][0x374] ;  /* 0x00006e80ff1e77ac */ /* 0x000ee20008000800 */
[----:B------:R-:W4:Y:S01]  /*40f0*/  LDC.64 R2, c[0x0][0x888] ;  /* 0x00022200ff027b82 */ /* 0x000f220000000a00 */
[----:B------:R-:W3:Y:S01]  /*4100*/  LDCU UR15, c[0x0][0xb0c] ;  /* 0x00016180ff0f77ac */ /* 0x000ee20008000800 */
[----:B------:R-:W2:Y:S06]  /*4110*/  LDCU UR40, c[0x0][0xb20] ;  /* 0x00016400ff2877ac */ /* 0x000eac0008000800 */
[----:B------:R-:W4:Y:S01]  /*4120*/  LDC.64 R4, c[0x0][0x890] ;  /* 0x00022400ff047b82 */ /* 0x000f220000000a00 */
[----:B------:R-:W2:Y:S01]  /*4130*/  LDCU UR4, c[0x0][0xb30] ;  /* 0x00016600ff0477ac */ /* 0x000ea20008000800 */
[----:B------:R-:W-:Y:S01]  /*4140*/  UMOV UR21, 0x400 ;  /* 0x0000040000157882 */ /* 0x000fe20000000000 */
[----:B-1----:R-:W-:-:S02]  /*4150*/  UIMAD.WIDE.U32 UR6, UR31, UR48, URZ ;  /* 0x000000301f0672a5 */ /* 0x002fc4000f8e00ff */
[----:B---3--:R-:W-:Y:S02]  /*4160*/  UIMAD.WIDE.U32 UR8, UR30, UR51, URZ ;  /* 0x000000331e0872a5 */ /* 0x008fe4000f8e00ff */
[----:B------:R-:W-:Y:S02]  /*4170*/  ULEA UR21, UR47, UR21, 0x18 ;  /* 0x000000152f157291 */ /* 0x000fe4000f8ec0ff */
[----:B------:R-:W-:Y:S02]  /*4180*/  UPLOP3.LUT UP3, UPT, UPT, UPT, UPT, 0x40, 0x4 ;  /* 0x000000000004789c */ /* 0x000fe40003f6e870 */
[----:B------:R-:W-:Y:S01]  /*4190*/  UIADD3 UR37, UPT, UPT, UR21, 0x78, URZ ;  /* 0x0000007815257890 */ /* 0x000fe2000fffe0ff */
[----:B------:R-:W-:Y:S01]  /*41a0*/  UMOV UR6, UR7 ;  /* 0x0000000700067c82 */ /* 0x000fe20008000000 */
[----:B------:R-:W-:Y:S01]  /*41b0*/  UMOV UR38, UR9 ;  /* 0x0000000900267c82 */ /* 0x000fe20008000000 */
[----:B------:R-:W-:Y:S02]  /*41c0*/  UISETP.GE.AND UP0, UPT, UR42, 0x1, UPT ;  /* 0x000000012a00788c */ /* 0x000fe4000bf06270 */
[----:B------:R-:W-:Y:S01]  /*41d0*/  UISETP.NE.AND UP4, UPT, UR42, 0x1, UPT ;  /* 0x000000012a00788c */ /* 0x000fe2000bf85270 */
[----:B------:R-:W1:Y:S01]  /*41e0*/  LDCU.64 UR22, c[0x0][0xb28] ;  /* 0x00016500ff1677ac */ /* 0x000e620008000a00 */
[----:B------:R-:W-:-:S02]  /*41f0*/  UISETP.NE.AND UP6, UPT, UR15, 0x1, UPT ;  /* 0x000000010f00788c */ /* 0x000fc4000bfc5270 */
[----:B------:R-:W-:Y:S02]  /*4200*/  UISETP.NE.AND UP5, UPT, UR50, 0x1, UPT ;  /* 0x000000013200788c */ /* 0x000fe4000bfa5270 */
[----:B------:R-:W-:Y:S02]  /*4210*/  UIADD3 UR33, UPT, UPT, UR21, 0x60, URZ ;  /* 0x0000006015217890 */ /* 0x000fe4000fffe0ff */
[----:B------:R-:W-:Y:S02]  /*4220*/  UIADD3 UR25, UPT, UPT, UR21, 0x68, URZ ;  /* 0x0000006815197890 */ /* 0x000fe4000fffe0ff */
[----:B------:R-:W-:Y:S02]  /*4230*/  UIADD3 UR17, UPT, UPT, UR21, 0x70, URZ ;  /* 0x0000007015117890 */ /* 0x000fe4000fffe0ff */
[----:B------:R-:W-:Y:S02]  /*4240*/  UPRMT UR37, UR47, 0x654, UR37 ;  /* 0x000006542f257896 */ /* 0x000fe40008000025 */
[----:B------:R-:W-:-:S02]  /*4250*/  USHF.R.U32.HI UR39, URZ, UR49, UR6 ;  /* 0x00000031ff277299 */ /* 0x000fc40008011606 */
[----:B--2---:R-:W-:Y:S02]  /*4260*/  USHF.R.U32.HI UR38, URZ, UR40, UR38 ;  /* 0x00000028ff267299 */ /* 0x004fe40008011626 */
[----:B------:R-:W-:-:S11]  /*4270*/  UISETP.NE.AND UP2, UPT, UR4, 0x1, UPT ;  /* 0x000000010400788c */ /* 0x000fd6000bf45270 */
.L_x_87:
[C---:B------:R-:W-:Y:S02]  /*4280*/  LEA R12, R14.reuse, UR21, 0x3 ;  /* 0x000000150e0c7c11 */ /* 0x040fe4000f8e18ff */
[----:B------:R-:W-:Y:S02]  /*4290*/  SHF.L.U32 R9, R13, 0x1f, RZ ;  /* 0x0000001f0d097819 */ /* 0x000fe400000006ff */
[----:B------:R-:W-:Y:S02]  /*42a0*/  LEA R10, R14, UR21, 0x4 ;  /* 0x000000150e0a7c11 */ /* 0x000fe4000f8e20ff */
[----:B--2---:R-:W2:Y:S02]  /*42b0*/  SYNCS.PHASECHK.TRANS64.TRYWAIT P0, [R12+URZ+0xb0], R9 ;  /* 0x0000b0090c0075a7 */ /* 0x004ea400080011ff */
[----:B--2---:R-:W-:Y:S05]  /*42c0*/  @!P0 BRA `(.L_x_77) ;  /* 0x0000005800bc8947 */ /* 0x004fea0003800000 */
.L_x_171:
[----:B--2---:R-:W2:Y:S01]  /*42d0*/  LDS.128 R8, [R10+0x140] ;  /* 0x000140000a087984 */ /* 0x004ea20000000c00 */
[----:B------:R-:W-:Y:S01]  /*42e0*/  UISETP.GE.AND UP0, UPT, UR42, 0x1, UPT ;  /* 0x000000012a00788c */ /* 0x000fe2000bf06270 */
[----:B------:R-:W-:Y:S01]  /*42f0*/  @!PT LDS RZ, [RZ] ;  /* 0x00000000fffff984 */ /* 0x000fe20000000800 */
[----:B------:R-:W-:Y:S01]  /*4300*/  @!PT LDS RZ, [RZ] ;  /* 0x00000000fffff984 */ /* 0x000fe20000000800 */
[----:B------:R-:W-:Y:S01]  /*4310*/  @!PT LDS RZ, [RZ] ;  /* 0x00000000fffff984 */ /* 0x000fe20000000800 */
[----:B------:R-:W-:Y:S01]  /*4320*/  @!PT LDS RZ, [RZ] ;  /* 0x00000000fffff984 */ /* 0x000fe20000000800 */
[----:B------:R3:W-:Y:S06]  /*4330*/  MEMBAR.ALL.CTA ;  /* 0x0000000000007992 */ /* 0x0007ec0000008000 */
[----:B---3--:R-:W3:Y:S01]  /*4340*/  FENCE.VIEW.ASYNC.S ;  /* 0x00000000000073c6 */ /* 0x008ee20000000000 */
[----:B--2---:R-:W-:Y:S11]  /*4350*/  LOP3.LUT P0, RZ, R10, 0x1, RZ, 0xc0, !PT ;  /* 0x000000010aff7812 */ /* 0x004ff6000780c0ff */
[----:B------:R-:W-:Y:S02]  /*4360*/  @!UPT UIADD3 URZ, UPT, UPT, URZ, URZ, URZ ;  /* 0x000000fffffff290 */ /* 0x000fe4000fffe0ff */
[----:B---3--:R-:W-:Y:S01]  /*4370*/  VOTEU.ANY UP1, P0 ;  /* 0x0000000000ff7886 */ /* 0x008fe20000020100 */
[----:B------:R-:W-:Y:S11]  /*4380*/  PLOP3.LUT P0, PT, PT, PT, UP1, 0x80, 0x8 ;  /* 0x000000000008781c */ /* 0x000ff60003f0f018 */
[----:B------:R-:W-:Y:S02]  /*4390*/  @!UPT UIADD3 URZ, UPT, UPT, URZ, URZ, URZ ;  /* 0x000000fffffff290 */ /* 0x000fe4000fffe0ff */
[----:B------:R-:W-:Y:S02]  /*43a0*/  @P0 SHF.R.U32.HI R0, RZ, 0x10, R9 ;  /* 0x00000010ff000819 */ /* 0x000fe40000011609 */
[----:B------:R-:W-:Y:S02]  /*43b0*/  @P0 MOV R6, R8 ;  /* 0x0000000800060202 */ /* 0x000fe40000000f00 */
[----:B------:R-:W-:Y:S01]  /*43c0*/  @P0 R2UR UR4, R0 ;  /* 0x00000000000402ca */ /* 0x000fe200000e0000 */
[----:B------:R-:W-:Y:S01]  /*43d0*/  VIADD R0, R12, 0xc0 ;  /* 0x000000c00c007836 */ /* 0x000fe20000000000 */
[----:B------:R-:W-:Y:S02]  /*43e0*/  @P0 LOP3.LUT R8, R9, 0xffff, RZ, 0xc0, !PT ;  /* 0x0000ffff09080812 */ /* 0x000fe400078ec0ff */
[----:B------:R-:W-:Y:S02]  /*43f0*/  @P0 R2UR UR6, R6 ;  /* 0x00000000060602ca */ /* 0x000fe400000e0000 */
[----:B------:R-:W-:Y:S02]  /*4400*/  PRMT R0, RZ, 0x654, R0 ;  /* 0x00000654ff007816 */ /* 0x000fe40000000000 */
[----:B------:R-:W-:Y:S02]  /*4410*/  @P0 R2UR UR5, R8 ;  /* 0x00000000080502ca */ /* 0x000fe400000e0000 */
[----:B------:R2:W-:Y:S03]  /*4420*/  SYNCS.ARRIVE.TRANS64.RED.A1T0 RZ, [R0+URZ], RZ ;  /* 0x000000ff00ff79a7 */ /* 0x0005e600081004ff */
[----:B------:R-:W-:Y:S04]  /*4430*/  @UP1 UMOV UR29, UR4 ;  /* 0x00000004001d1c82 */ /* 0x000fe80008000000 */
[----:B------:R-:W-:Y:S04]  /*4440*/  @UP1 UMOV UR14, UR6 ;  /* 0x00000006000e1c82 */ /* 0x000fe80008000000 */
[----:B------:R-:W-:Y:S01]  /*4450*/  @UP1 UMOV UR13, UR5 ;  /* 0x00000005000d1c82 */ /* 0x000fe20008000000 */
[----:B------:R-:W-:Y:S05]  /*4460*/  BRA.U !UP0, `(.L_x_78) ;  /* 0x0000000108a47547 */ /* 0x000fea000b800000 */
[----:B------:R-:W-:Y:S02]  /*4470*/  UIMAD.WIDE.U32 UR18, UR13, UR51, URZ ;  /* 0x000000330d1272a5 */ /* 0x000fe4000f8e00ff */
[----:B------:R-:W-:Y:S02]  /*4480*/  UIMAD.WIDE.U32 UR26, UR14, UR48, URZ ;  /* 0x000000300e1a72a5 */ /* 0x000fe4000f8e00ff */
[----:B------:R-:W-:Y:S02]  /*4490*/  USEL UR4, UR30, UR38, !UP5 ;  /* 0x000000261e047287 */ /* 0x000fe4000e800000 */
[----:B------:R-:W-:Y:S02]  /*44a0*/  USEL UR7, UR31, UR39, !UP6 ;  /* 0x000000271f077287 */ /* 0x000fe4000f000000 */
[----:B-1----:R-:W-:Y:S02]  /*44b0*/  UIMAD.WIDE.U32 UR8, UR4, UR22, URZ ;  /* 0x00000016040872a5 */ /* 0x002fe4000f8e00ff */
[----:B------:R-:W-:Y:S01]  /*44c0*/  UIMAD.WIDE.U32 UR10, UR7, UR22, URZ ;  /* 0x00000016070a72a5 */ /* 0x000fe2000f8e00ff */
[----:B------:R-:W-:Y:S02]  /*44d0*/  UMOV UR5, UR19 ;  /* 0x0000001300057c82 */ /* 0x000fe40008000000 */
[----:B------:R-:W-:Y:S03]  /*44e0*/  USHF.R.U32.HI UR6, URZ, UR40, UR5 ;  /* 0x00000028ff067299 */ /* 0x000fe60008011605 */
[----:B------:R-:W-:Y:S01]  /*44f0*/  UMOV UR5, UR27 ;  /* 0x0000001b00057c82 */ /* 0x000fe20008000000 */
[----:B------:R-:W-:Y:S02]  /*4500*/  USEL UR6, UR13, UR6, !UP5 ;  /* 0x000000060d067287 */ /* 0x000fe4000e800000 */
[----:B------:R-:W-:Y:S03]  /*4510*/  USHF.R.U32.HI UR12, URZ, UR49, UR5 ;  /* 0x00000031ff0c7299 */ /* 0x000fe60008011605 */
[----:B------:R-:W-:Y:S02]  /*4520*/  UMOV UR5, UR9 ;  /* 0x0000000900057c82 */ /* 0x000fe40008000000 */
[----:B------:R-:W-:Y:S03]  /*4530*/  @UP4 USHF.R.U32.HI UR4, URZ, UR23, UR5 ;  /* 0x00000017ff044299 */ /* 0x000fe60008011605 */
[----:B------:R-:W-:Y:S01]  /*4540*/  UMOV UR5, UR11 ;  /* 0x0000000b00057c82 */ /* 0x000fe20008000000 */
[----:B------:R-:W-:Y:S02]  /*4550*/  UIMAD UR4, UR42, UR4, URZ ;  /* 0x000000042a0472a4 */ /* 0x000fe4000f8e02ff */
[----:B------:R-:W-:Y:S02]  /*4560*/  @UP4 USHF.R.U32.HI UR7, URZ, UR23, UR5 ;  /* 0x00000017ff074299 */ /* 0x000fe40008011605 */
[----:B------:R-:W-:Y:S02]  /*4570*/  UIMAD.WIDE.U32 UR10, UR6, UR22, URZ ;  /* 0x00000016060a72a5 */ /* 0x000fe4000f8e00ff */
[----:B------:R-:W-:Y:S02]  /*4580*/  USEL UR5, UR14, UR12, !UP6 ;  /* 0x0000000c0e057287 */ /* 0x000fe4000f000000 */
[----:B------:R-:W-:Y:S02]  /*4590*/  UIMAD UR8, UR42, UR7, URZ ;  /* 0x000000072a0872a4 */ /* 0x000fe4000f8e02ff */
[----:B------:R-:W-:Y:S03]  /*45a0*/  UISETP.GE.AND UP0, UPT, UR6, UR4, UPT ;  /* 0x000000040600728c */ /* 0x000fe6000bf06270 */
[----:B------:R-:W-:Y:S01]  /*45b0*/  UMOV UR4, UR11 ;  /* 0x0000000b00047c82 */ /* 0x000fe20008000000 */
[----:B------:R-:W-:Y:S02]  /*45c0*/  UISETP.GE.OR UP0, UPT, UR5, UR8, UP0 ;  /* 0x000000080500728c */ /* 0x000fe40008706670 */
[----:B------:R-:W-:Y:S02]  /*45d0*/  USHF.R.U32.HI UR4, URZ, UR23, UR4 ;  /* 0x00000017ff047299 */ /* 0x000fe40008011604 */
[----:B------:R-:W-:Y:S02]  /*45e0*/  UIMAD.WIDE.U32 UR8, UR5, UR22, URZ ;  /* 0x00000016050872a5 */ /* 0x000fe4000f8e00ff */
[----:B------:R-:W-:Y:S04]  /*45f0*/  USEL UR10, UR6, UR4, !UP4 ;  /* 0x00000004060a7287 */ /* 0x000fe8000e000000 */
[----:B------:R-:W-:Y:S01]  /*4600*/  UIADD3 UR11, UPT, UPT, -UR10, URZ, URZ ;  /* 0x000000ff0a0b7290 */ /* 0x000fe2000fffe1ff */
[----:B------:R-:W-:Y:S02]  /*4610*/  @!UP0 UMOV UR4, UR9 ;  /* 0x0000000900048c82 */ /* 0x000fe40008000000 */
[----:B------:R-:W-:Y:S02]  /*4620*/  @!UP0 USHF.R.U32.HI UR4, URZ, UR23, UR4 ;  /* 0x00000017ff048299 */ /* 0x000fe40008011604 */
[----:B------:R-:W-:Y:S02]  /*4630*/  UIMAD UR8, UR42, UR11, UR6 ;  /* 0x0000000b2a0872a4 */ /* 0x000fe4000f8e0206 */
[----:B------:R-:W-:Y:S04]  /*4640*/  @!UP0 USEL UR4, UR5, UR4, !UP4 ;  /* 0x0000000405048287 */ /* 0x000fe8000e000000 */
[----:B------:R-:W-:Y:S02]  /*4650*/  @!UP0 UIMAD UR8, UR7, UR8, UR4 ;  /* 0x00000008070882a4 */ /* 0x000fe4000f8e0204 */
[----:B------:R-:W-:Y:S02]  /*4660*/  @!UP0 UIADD3 UR9, UPT, UPT, UR10, -UR4, URZ ;  /* 0x800000040a098290 */ /* 0x000fe4000fffe0ff */
[----:B------:R-:W-:Y:S02]  /*4670*/  UIADD3 UR4, UPT, UPT, -UR5, URZ, URZ ;  /* 0x000000ff05047290 */ /* 0x000fe4000fffe1ff */
[----:B------:R-:W-:Y:S02]  /*4680*/  UIADD3 UR7, UPT, UPT, -UR6, URZ, URZ ;  /* 0x000000ff06077290 */ /* 0x000fe4000fffe1ff */
[----:B------:R-:W-:Y:S02]  /*4690*/  @!UP0 UIMAD UR6, UR9, UR42, UR5 ;  /* 0x0000002a090682a4 */ /* 0x000fe4000f8e0205 */
[----:B------:R-:W-:Y:S02]  /*46a0*/  UIMAD UR14, UR15, UR4, UR14 ;  /* 0x000000040f0e72a4 */ /* 0x000fe4000f8e020e */
[----:B------:R-:W-:Y:S01]  /*46b0*/  UIMAD UR13, UR50, UR7, UR13 ;  /* 0x00000007320d72a4 */ /* 0x000fe2000f8e020d */
[----:B------:R-:W-:Y:S02]  /*46c0*/  @!UP0 UMOV UR5, UR8 ;  /* 0x0000000800058c82 */ /* 0x000fe40008000000 */
[----:B------:R-:W-:Y:S02]  /*46d0*/  UIMAD UR14, UR5, UR15, UR14 ;  /* 0x0000000f050e72a4 */ /* 0x000fe4000f8e020e */
[----:B------:R-:W-:Y:S11]  /*46e0*/  UIMAD UR13, UR6, UR50, UR13 ;  /* 0x00000032060d72a4 */ /* 0x000ff6000f8e020d */
[----:B------:R-:W-:Y:S01]  /*46f0*/  @!UPT UIADD3 URZ, UPT, UPT, URZ, URZ, URZ ;  /* 0x000000fffffff290 */ /* 0x000fe2000fffe0ff */
.L_x_78:
[----:B------:R-:W3:Y:S01]  /*4700*/  @!UP2 LDCU.128 UR8, c[0x0][0xb10] ;  /* 0x00016200ff08a7ac */ /* 0x000ee20008000c00 */
[C---:B----4-:R-:W-:Y:S02]  /*4710*/  ISETP.NE.U32.AND P1, PT, R4.reuse, RZ, PT ;  /* 0x000000ff0400720c */ /* 0x050fe40003f25070 */
[----:B------:R-:W-:Y:S02]  /*4720*/  ISETP.NE.U32.AND P0, PT, R4, RZ, PT ;  /* 0x000000ff0400720c */ /* 0x000fe40003f05070 */
[C---:B------:R-:W-:Y:S02]  /*4730*/  ISETP.NE.AND.EX P1, PT, R5.reuse, RZ, PT, P1 ;  /* 0x000000ff0500720c */ /* 0x040fe40003f25310 */
[----:B------:R-:W-:Y:S01]  /*4740*/  ISETP.NE.AND.EX P0, PT, R5, RZ, PT, P0 ;  /* 0x000000ff0500720c */ /* 0x000fe20003f05300 */
[----:B------:R-:W4:Y:S01]  /*4750*/  @!UP2 LDCU UR5, c[0x0][0xb0c] ;  /* 0x00016180ff05a7ac */ /* 0x000f220008000800 */
[----:B------:R-:W-:Y:S01]  /*4760*/  SHF.L.U32 R9, R15, 0x1f, RZ ;  /* 0x0000001f0f097819 */ /* 0x000fe200000006ff */
[----:B------:R-:W-:Y:S02]  /*4770*/  USHF.L.U32 UR35, UR16, 0x7, URZ ;  /* 0x0000000710237899 */ /* 0x000fe400080006ff */
[----:B------:R-:W-:Y:S02]  /*4780*/  USHF.L.U32 UR34, UR20, 0x7, URZ ;  /* 0x0000000714227899 */ /* 0x000fe400080006ff */
[----:B---3--:R-:W-:Y:S07]  /*4790*/  UIMAD.WIDE.U32 UR6, UR14, UR8, URZ ;  /* 0x000000080e0672a5 */ /* 0x008fee000f8e00ff */
[----:B------:R-:W-:Y:S01]  /*47a0*/  @!UP2 UMOV UR4, UR7 ;  /* 0x000000070004ac82 */ /* 0x000fe20008000000 */
[----:B----4-:R-:W-:Y:S02]  /*47b0*/  @!UP2 UISETP.NE.AND UP0, UPT, UR5, 0x1, UPT ;  /* 0x000000010500a88c */ /* 0x010fe4000bf05270 */
[----:B------:R-:W-:Y:S02]  /*47c0*/  @!UP2 USHF.R.U32.HI UR4, URZ, UR9, UR4 ;  /* 0x00000009ff04a299 */ /* 0x000fe40008011604 */
[----:B------:R-:W-:Y:S02]  /*47d0*/  UIMAD.WIDE.U32 UR6, UR13, UR11, URZ ;  /* 0x0000000b0d0672a5 */ /* 0x000fe4000f8e00ff */
[----:B------:R-:W-:Y:S02]  /*47e0*/  @!UP2 USEL UR8, UR14, UR4, !UP0 ;  /* 0x000000040e08a287 */ /* 0x000fe4000c000000 */
[----:B------:R-:W-:Y:S03]  /*47f0*/  @!UP2 UISETP.NE.AND UP0, UPT, UR10, 0x1, UPT ;  /* 0x000000010a00a88c */ /* 0x000fe6000bf05270 */
[----:B------:R-:W-:Y:S02]  /*4800*/  @!UP2 UMOV UR6, UR7 ;  /* 0x000000070006ac82 */ /* 0x000fe40008000000 */
[----:B------:R-:W3:Y:S02]  /*4810*/  @!UP2 LDCU UR4, c[0x0][0xb20] ;  /* 0x00016400ff04a7ac */ /* 0x000ee40008000800 */
[----:B---3--:R-:W-:Y:S04]  /*4820*/  @!UP2 USHF.R.U32.HI UR6, URZ, UR4, UR6 ;  /* 0x00000004ff06a299 */ /* 0x008fe80008011606 */
[----:B------:R-:W-:Y:S04]  /*4830*/  @!UP2 USEL UR6, UR13, UR6, !UP0 ;  /* 0x000000060d06a287 */ /* 0x000fe8000c000000 */
[----:B------:R-:W-:Y:S02]  /*4840*/  @!UP2 UIADD3 UR4, UPT, UPT, -UR8, UR6, URZ ;  /* 0x000000060804a290 */ /* 0x000fe4000fffe1ff */
[----:B------:R-:W-:Y:S02]  /*4850*/  @!UP2 UIADD3 UR6, UPT, UPT, UR8, -UR6, URZ ;  /* 0x800000060806a290 */ /* 0x000fe4000fffe0ff */
[----:B------:R-:W-:Y:S02]  /*4860*/  @!UP2 UIMAD UR14, UR4, UR5, UR14 ;  /* 0x00000005040ea2a4 */ /* 0x000fe4000f8e020e */
[----:B------:R-:W-:Y:S01]  /*4870*/  @!UP2 UIMAD UR13, UR6, UR10, UR13 ;  /* 0x0000000a060da2a4 */ /* 0x000fe2000f8e020d */
[----:B------:R-:W-:Y:S11]  /*4880*/  BRA.U UP3, `(.L_x_79) ;  /* 0x0000000103107547 */ /* 0x000ff6000b800000 */
[----:B--2---:R-:W-:Y:S04]  /*4890*/  MOV R0, UR45 ;  /* 0x0000002d00007c02 */ /* 0x004fe80008000f00 */
[----:B------:R-:W-:Y:S04]  /*48a0*/  SHF.L.U32 R11, R0, 0x1f, RZ ;  /* 0x0000001f000b7819 */ /* 0x000fe800000006ff */
[----:B------:R-:W2:Y:S02]  /*48b0*/  SYNCS.PHASECHK.TRANS64.TRYWAIT P2, [UR21+0xa8], R11 ;  /* 0x0000a80bff0075a7 */ /* 0x000ea40008041115 */
[----:B--2---:R-:W-:Y:S05]  /*48c0*/  @!P2 BRA `(.L_x_80) ;  /* 0x000000540050a947 */ /* 0x004fea0003800000 */
.L_x_79:
[----:B------:R-:W-:Y:S05]  /*48d0*/  @!P1 BRA `(.L_x_81) ;  /* 0x0000000000309947 */ /* 0x000fea0003800000 */
[----:B------:R-:W-:Y:S01]  /*48e0*/  ISETP.NE.U32.AND P1, PT, R2, RZ, PT ;  /* 0x000000ff0200720c */ /* 0x000fe20003f25070 */
[----:B------:R-:W3:Y:S01]  /*48f0*/  LDCU.64 UR4, c[0x0][0x358] ;  /* 0x00006b00ff0477ac */ /* 0x000ee20008000a00 */
[----:B------:R-:W-:Y:S02]  /*4900*/  IMAD.MOV.U32 R80, RZ, RZ, 0x1 ;  /* 0x00000001ff507424 */ /* 0x000fe400078e00ff */
[----:B------:R-:W-:Y:S11]  /*4910*/  ISETP.NE.AND.EX P1, PT, R3, RZ, PT, P1 ;  /* 0x000000ff0300720c */ /* 0x000ff60003f25310 */
[----:B------:R-:W-:Y:S02]  /*4920*/  @!UPT UIADD3 URZ, UPT, UPT, URZ, URZ, URZ ;  /* 0x000000fffffff290 */ /* 0x000fe4000fffe0ff */
[----:B--2---:R-:W2:Y:S01]  /*4930*/  @P1 LDC.64 R10, c[0x0][0x888] ;  /* 0x00022200ff0a1b82 */ /* 0x004ea20000000a00 */
[----:B------:R-:W-:Y:S04]  /*4940*/  @P1 IMAD R0, R4, UR36, RZ ;  /* 0x0000002404001c24 */ /* 0x000fe8000f8e02ff */
[----:B--2---:R-:W-:Y:S04]  /*4950*/  @P1 IMAD.WIDE R10, R0, 0x4, R10 ;  /* 0x00000004000a1825 */ /* 0x004fe800078e020a */
[----:B------:R-:W-:Y:S01]  /*4960*/  HFMA2 R0, -RZ, RZ, 0, 5.9604644775390625e-08 ;  /* 0x00000001ff007431 */ /* 0x000fe200000001ff */
[----:B---3-5:R3:W5:Y:S04]  /*4970*/  @P1 LDG.E R41, desc[UR4][R10.64] ;  /* 0x000000040a291981 */ /* 0x028768000c1e1900 */
[----:B------:R-:W-:Y:S01]  /*4980*/  @!P1 PRMT R80, R0, 0x7610, R80 ;  /* 0x0000761000509816 */ /* 0x000fe20000000050 */
[----:B---3--:R-:W4:Y:S06]  /*4990*/  @!P1 LDC R41, c[0x0][0x880] ;  /* 0x00022000ff299b82 */ /* 0x008f2c0000000800 */
.L_x_81:
[----:B----45:R-:W-:Y:S01]  /*49a0*/  @!P0 FSETP.EQ.AND P1, PT, R41, RZ, PT ;  /* 0x000000ff2900820b */ /* 0x030fe20003f22000 */
[----:B------:R-:W-:Y:S01]  /*49b0*/  @!UPT UIADD3 URZ, UPT, UPT, URZ, URZ, URZ ;  /* 0x000000fffffff290 */ /* 0x000fe2000fffe0ff */
[----:B------:R-:W-:Y:S11]  /*49c0*/  @!P0 BRA `(.L_x_82) ;  /* 0x0000000000188947 */ /* 0x000ff60003800000 */
[----:B------:R-:W-:Y:S02]  /*49d0*/  LOP3.LUT P0, RZ, R80, 0xff, RZ, 0xc0, !PT ;  /* 0x000000ff50ff7812 */ /* 0x000fe4000780c0ff */
[----:B------:R-:W-:Y:S04]  /*49e0*/  ISETP.NE.U32.AND P1, PT, R2, RZ, PT ;  /* 0x000000ff0200720c */ /* 0x000fe80003f25070 */
[----:B------:R-:W-:Y:S04]  /*49f0*/  ISETP.NE.AND.EX P1, PT, R3, RZ, PT, P1 ;  /* 0x000000ff0300720c */ /* 0x000fe80003f25310 */
[----:B------:R-:W-:Y:S03]  /*4a00*/  PLOP3.LUT P1, PT, P1, PT, PT, 0x8, 0x80 ;  /* 0x000000000080781c */ /* 0x000fe60000f2e170 */
[----:B------:R-:W-:Y:S11]  /*4a10*/  @P0 FSETP.EQ.AND P1, PT, R41, RZ, PT ;  /* 0x000000ff2900020b */ /* 0x000ff60003f22000 */
[----:B------:R-:W-:Y:S02]  /*4a20*/  @!UPT UIADD3 URZ, UPT, UPT, URZ, URZ, URZ ;  /* 0x000000fffffff290 */ /* 0x000fe4000fffe0ff */
.L_x_82:
[----:B------:R-:W3:Y:S01]  /*4a30*/  SYNCS.PHASECHK.TRANS64.TRYWAIT P2, [UR21+0x80], R9 ;  /* 0x00008009ff0075a7 */ /* 0x000ee20008041115 */
[----:B------:R-:W-:Y:S04]  /*4a40*/  ELECT P0, URZ, PT ;  /* 0x0000000000ff782f */ /* 0x000fe80003800000 */
[----:B------:R-:W-:Y:S11]  /*4a50*/  PLOP3.LUT P1, PT, P1, P0, PT, 0xf2, 0x2f ;  /* 0x00000000002f781c */ /* 0x000ff60000f21e72 */
[----:B------:R-:W-:Y:S02]  /*4a60*/  @!UPT UIADD3 URZ, UPT, UPT, URZ, URZ, URZ ;  /* 0x000000fffffff290 */ /* 0x000fe4000fffe0ff */
[----:B------:R-:W-:Y:S05]  /*4a70*/  @!P1 IADD3 R8, P0, PT, R16, 0x580, RZ ;  /* 0x0000058010089810 */ /* 0x000fea0007f1e0ff */
[----:B------:R-:W-:Y:S01]  /*4a80*/  @!P1 IMAD.X R6, RZ, RZ, R17, P0 ;  /* 0x000000ffff069224 */ /* 0x000fe200000e0611 */
[----:B---3--:R-:W-:Y:S07]  /*4a90*/  @!P2 BRA `(.L_x_83) ;  /* 0x0000005000f4a947 */ /* 0x008fee0003800000 */
.L_x_174:
[----:B------:R-:W-:Y:S01]  /*4aa0*/  @!P1 R2UR UR5, R8 ;  /* 0x00000000080592ca */ /* 0x000fe200000e0000 */
[----:B------:R-:W-:Y:S01]  /*4ab0*/  VOTEU.ALL UP0, P1 ;  /* 0x0000000000ff7886 */ /* 0x000fe20000800000 */
[----:B------:R-:W-:Y:S01]  /*4ac0*/  @!P1 R2UR UR4, R6 ;  /* 0x00000000060492ca */ /* 0x000fe200000e0000 */
[----:B--2---:R-:W-:Y:S01]  /*4ad0*/  @!P1 IMAD.MOV.U32 R0, RZ, RZ, 0x2000 ;  /* 0x00002000ff009424 */ /* 0x004fe200078e00ff */
[----:B------:R-:W-:Y:S01]  /*4ae0*/  UMOV UR8, 0x0 ;  /* 0x0000000000087882 */ /* 0x000fe20000000000 */
[----:B------:R-:W-:Y:S01]  /*4af0*/  UMOV UR9, 0x10000000 ;  /* 0x1000000000097882 */ /* 0x000fe20000000000 */
[----:B------:R-:W-:Y:S01]  /*4b00*/  @!UP0 UIADD3 UR32, UPT, UPT, UR21, 0x200, URZ ;  /* 0x0000020015208890 */ /* 0x000fe2000fffe0ff */
[----:B------:R-:W-:Y:S01]  /*4b10*/  @!P1 IADD3 R8, P0, PT, R16, 0x580, RZ ;  /* 0x0000058010089810 */ /* 0x000fe20007f1e0ff */
[----:B------:R-:W-:Y:S01]  /*4b20*/  VOTEU.ALL UP0, P1 ;  /* 0x0000000000ff7886 */ /* 0x000fe20000800000 */
[----:B------:R-:W-:Y:S03]  /*4b30*/  UPRMT UR6, UR47, 0x654, UR33 ;  /* 0x000006542f067896 */ /* 0x000fe60008000021 */
[----:B------:R-:W-:Y:S02]  /*4b40*/  @!P1 IMAD.X R6, RZ, RZ, R17, P0 ;  /* 0x000000ffff069224 */ /* 0x000fe400000e0611 */
[----:B------:R-:W-:Y:S02]  /*4b50*/  IMAD.U32 R10, RZ, RZ, UR5 ;  /* 0x00000005ff0a7e24 */ /* 0x000fe4000f8e00ff */
[----:B------:R-:W-:Y:S03]  /*4b60*/  IMAD.U32 R11, RZ, RZ, UR4 ;  /* 0x00000004ff0b7e24 */ /* 0x000fe6000f8e00ff */
[----:B------:R-:W-:Y:S02]  /*4b70*/  @!P1 R2UR UR4, R10 ;  /* 0x000000000a0492ca */ /* 0x000fe400000e0000 */
[----:B------:R-:W-:Y:S11]  /*4b80*/  @!P1 R2UR UR5, R11 ;  /* 0x000000000b0592ca */ /* 0x000ff600000e0000 */
[----:B------:R-:W-:Y:S02]  /*4b90*/  @!UPT UIADD3 URZ, UPT, UPT, URZ, URZ, URZ ;  /* 0x000000fffffff290 */ /* 0x000fe4000fffe0ff */
[----:B------:R2:W-:Y:S01]  /*4ba0*/  @!UP0 UTMALDG.3D [UR32], [UR4], desc[UR8] ;  /* 0x00000820040085b4 */ /* 0x0005e20008011000 */
[----:B------:R2:W-:Y:S01]  /*4bb0*/  @!P1 SYNCS.ARRIVE.TRANS64.RED.A0TR RZ, [UR21+0x60], R0 ;  /* 0x00006000ffff99a7 */ /* 0x0005e20008300415 */
[----:B------:R-:W-:Y:S01]  /*4bc0*/  SYNCS.ARRIVE.TRANS64.RED.A1T0 RZ, [UR6], RZ ;  /* 0x000000ffffff79a7 */ /* 0x000fe20008100406 */
[----:B------:R-:W3:Y:S02]  /*4bd0*/  SYNCS.PHASECHK.TRANS64.TRYWAIT P2, [UR21+0x88], R9 ;  /* 0x00008809ff0075a7 */ /* 0x000ee40008041115 */
[----:B--23--:R-:W-:Y:S05]  /*4be0*/  @!P2 BRA `(.L_x_84) ;  /* 0x0000005000b8a947 */ /* 0x00cfea0003800000 */
.L_x_176:
        /* <DEDUP_REMOVED lines=8> */
[----:B------:R-:W-:Y:S01]  /*4c70*/  @!UP0 UIADD3 UR24, UPT, UPT, UR21, 0x2200, URZ ;  /* 0x0000220015188890 */ /* 0x000fe2000fffe0ff */
[----:B------:R-:W-:Y:S01]  /*4c80*/  VOTEU.ALL UP0, P1 ;  /* 0x0000000000ff7886 */ /* 0x000fe20000800000 */
[----:B------:R-:W-:Y:S01]  /*4c90*/  UMOV UR27, UR35 ;  /* 0x00000023001b7c82 */ /* 0x000fe20008000000 */
[----:B------:R-:W-:Y:S02]  /*4ca0*/  UMOV UR28, UR36 ;  /* 0x00000024001c7c82 */ /* 0x000fe40008000000 */
[----:B------:R-:W-:Y:S01]  /*4cb0*/  IMAD.U32 R10, RZ, RZ, UR5 ;  /* 0x00000005ff0a7e24 */ /* 0x000fe2000f8e00ff */
[----:B------:R-:W-:Y:S01]  /*4cc0*/  UPRMT UR6, UR47, 0x654, UR25 ;  /* 0x000006542f067896 */ /* 0x000fe20008000019 */
[----:B------:R-:W-:Y:S02]  /*4cd0*/  IMAD.U32 R11, RZ, RZ, UR4 ;  /* 0x00000004ff0b7e24 */ /* 0x000fe4000f8e00ff */
[----:B------:R-:W-:Y:S01]  /*4ce0*/  @!P1 IMAD.X R6, RZ, RZ, R17, P0 ;  /* 0x000000ffff069224 */ /* 0x000fe200000e0611 */
        /* <DEDUP_REMOVED lines=8> */
.L_x_178:
[----:B------:R-:W-:Y:S01]  /*4d70*/  @!P1 R2UR UR5, R8 ;  /* 0x00000000080592ca */ /* 0x000fe200000e0000 */
[----:B------:R-:W-:Y:S01]  /*4d80*/  VOTEU.ALL UP0, P1 ;  /* 0x0000000000ff7886 */ /* 0x000fe20000800000 */
[----:B------:R-:W-:Y:S01]  /*4d90*/  @!P1 R2UR UR4, R6 ;  /* 0x00000000060492ca */ /* 0x000fe200000e0000 */
[----:B--2---:R-:W-:Y:S01]  /*4da0*/  @!P1 IMAD.MOV.U32 R0, RZ, RZ, 0x2000 ;  /* 0x00002000ff009424 */ /* 0x004fe200078e00ff */
[----:B------:R-:W-:Y:S01]  /*4db0*/  UMOV UR8, 0x0 ;  /* 0x0000000000087882 */ /* 0x000fe20000000000 */
[----:B------:R-:W-:Y:S01]  /*4dc0*/  UMOV UR9, 0x10000000 ;  /* 0x1000000000097882 */ /* 0x000fe20000000000 */
[----:B------:R-:W-:Y:S01]  /*4dd0*/  @!UP0 UIADD3 UR18, UPT, UPT, UR34, 0x40, URZ ;  /* 0x0000004022128890 */ /* 0x000fe2000fffe0ff */
[----:B------:R-:W-:Y:S01]  /*4de0*/  VIADD R14, R14, 0x1 ;  /* 0x000000010e0e7836 */ /* 0x000fe20000000000 */
[----:B------:R-:W-:Y:S01]  /*4df0*/  @!UP0 UIADD3 UR16, UPT, UPT, UR21, 0x4200, URZ ;  /* 0x0000420015108890 */ /* 0x000fe2000fffe0ff */
[----:B------:R-:W-:Y:S01]  /*4e00*/  VOTEU.ALL UP0, P1 ;  /* 0x0000000000ff7886 */ /* 0x000fe20000800000 */
[----:B------:R-:W-:Y:S01]  /*4e10*/  UMOV UR19, UR35 ;  /* 0x0000002300137c82 */ /* 0x000fe20008000000 */
[----:B------:R-:W-:Y:S02]  /*4e20*/  UMOV UR20, UR36 ;  /* 0x0000002400147c82 */ /* 0x000fe40008000000 */
[----:B------:R-:W-:Y:S01]  /*4e30*/  IMAD.U32 R10, RZ, RZ, UR5 ;  /* 0x00000005ff0a7e24 */ /* 0x000fe2000f8e00ff */
[----:B------:R-:W-:Y:S01]  /*4e40*/  UPRMT UR6, UR47, 0x654, UR17 ;  /* 0x000006542f067896 */ /* 0x000fe20008000011 */
        /* <DEDUP_REMOVED lines=9> */
.L_x_180:
[----:B------:R-:W-:Y:S01]  /*4ee0*/  @!P1 IADD3 R6, P0, PT, R16, 0x580, RZ ;  /* 0x0000058010069810 */ /* 0x000fe20007f1e0ff */
[----:B------:R-:W-:Y:S01]  /*4ef0*/  VOTEU.ALL UP0, P1 ;  /* 0x0000000000ff7886 */ /* 0x000fe20000800000 */
[----:B------:R-:W-:Y:S01]  /*4f00*/  UMOV UR6, 0x0 ;  /* 0x0000000000067882 */ /* 0x000fe20000000000 */
[----:B------:R-:W-:Y:S01]  /*4f10*/  UMOV UR7, 0x10000000 ;  /* 0x1000000000077882 */ /* 0x000fe20000000000 */
[----:B------:R-:W-:Y:S01]  /*4f20*/  @!P1 R2UR UR5, R6 ;  /* 0x00000000060592ca */ /* 0x000fe200000e0000 */
[----:B--2---:R-:W-:Y:S01]  /*4f30*/  @!P1 IMAD.X R0, RZ, RZ, R17, P0 ;  /* 0x000000ffff009224 */ /* 0x004fe200000e0611 */
[----:B------:R-:W-:Y:S01]  /*4f40*/  @!UP0 UIADD3 UR10, UPT, UPT, UR34, 0x60, URZ ;  /* 0x00000060220a8890 */ /* 0x000fe2000fffe0ff */
[----:B------:R-:W-:Y:S01]  /*4f50*/  R2UR UR16, R82 ;  /* 0x00000000521072ca */ /* 0x000fe200000e0000 */
[----:B------:R-:W-:Y:S01]  /*4f60*/  @!UP0 UIADD3 UR8, UPT, UPT, UR21, 0x6200, URZ ;  /* 0x0000620015088890 */ /* 0x000fe2000fffe0ff */
[----:B------:R-:W-:Y:S01]  /*4f70*/  ISETP.NE.AND P0, PT, R14, 0x2, PT ;  /* 0x000000020e00780c */ /* 0x000fe20003f05270 */
[----:B------:R-:W-:Y:S01]  /*4f80*/  @!UP0 UIADD3 UR9, UPT, UPT, UR21, 0x78, URZ ;  /* 0x0000007815098890 */ /* 0x000fe2000fffe0ff */
[----:B------:R-:W-:Y:S01]  /*4f90*/  @!P1 R2UR UR4, R0 ;  /* 0x00000000000492ca */ /* 0x000fe200000e0000 */
[----:B------:R-:W-:Y:S01]  /*4fa0*/  VOTEU.ALL UP0, P1 ;  /* 0x0000000000ff7886 */ /* 0x000fe20000800000 */
[----:B------:R-:W-:Y:S01]  /*4fb0*/  UMOV UR11, UR35 ;  /* 0x00000023000b7c82 */ /* 0x000fe20008000000 */
[----:B------:R-:W-:Y:S01]  /*4fc0*/  UMOV UR12, UR36 ;  /* 0x00000024000c7c82 */ /* 0x000fe20008000000 */
[----:B------:R-:W-:Y:S01]  /*4fd0*/  SEL R0, RZ, 0x1, P0 ;  /* 0x00000001ff007807 */ /* 0x000fe20000000000 */
[----:B------:R-:W-:Y:S01]  /*4fe0*/  UIADD3 UR20, UPT, UPT, UR13, UR63, URZ ;  /* 0x0000003f0d147290 */ /* 0x000fe2000fffe0ff */
[----:B------:R-:W-:Y:S01]  /*4ff0*/  IMAD.U32 R8, RZ, RZ, UR5 ;  /* 0x00000005ff087e24 */ /* 0x000fe2000f8e00ff */
[----:B------:R-:W-:Y:S01]  /*5000*/  LOP3.LUT R15, R15, 0x1, RZ, 0x3c, !PT ;  /* 0x000000010f0f7812 */ /* 0x000fe200078e3cff */
[----:B------:R-:W-:Y:S01]  /*5010*/  UPLOP3.LUT UP3, UPT, UPT, UPT, UPT, 0x80, 0x8 ;  /* 0x000000000008789c */ /* 0x000fe20003f6f070 */
[----:B------:R-:W-:Y:S01]  /*5020*/  LOP3.LUT R13, R13, R0, RZ, 0x3c, !PT ;  /* 0x000000000d0d7212 */ /* 0x000fe200078e3cff */
[----:B------:R-:W-:Y:S01]  /*5030*/  UIADD3 UR16, UPT, UPT, UR14, UR16, URZ ;  /* 0x000000100e107290 */ /* 0x000fe2000fffe0ff */
[----:B------:R-:W-:Y:S01]  /*5040*/  SEL R14, R14, RZ, P0 ;  /* 0x000000ff0e0e7207 */ /* 0x000fe20000000000 */
[----:B------:R-:W-:Y:S01]  /*5050*/  UMOV UR36, UR29 ;  /* 0x0000001d00247c82 */ /* 0x000fe20008000000 */
[----:B------:R-:W-:Y:S01]  /*5060*/  IMAD.U32 R9, RZ, RZ, UR4 ;  /* 0x00000004ff097e24 */ /* 0x000fe2000f8e00ff */
[----:B------:R-:W-:Y:S04]  /*5070*/  @!P1 R2UR UR4, R8 ;  /* 0x00000000080492ca */ /* 0x000fe800000e0000 */
[----:B------:R-:W-:Y:S11]  /*5080*/  @!P1 R2UR UR5, R9 ;  /* 0x00000000090592ca */ /* 0x000ff600000e0000 */
[----:B------:R-:W-:Y:S02]  /*5090*/  @!UPT UIADD3 URZ, UPT, UPT, URZ, URZ, URZ ;  /* 0x000000fffffff290 */ /* 0x000fe4000fffe0ff */
[----:B------:R2:W-:Y:S01]  /*50a0*/  @!UP0 UTMALDG.3D [UR8], [UR4], desc[UR6] ;  /* 0x00000608040085b4 */ /* 0x0005e20008011000 */
[----:B------:R2:W-:Y:S01]  /*50b0*/  @!P1 SYNCS.ARRIVE.TRANS64.RED.A0TR RZ, [UR21+0x78], R7 ;  /* 0x00007807ffff99a7 */ /* 0x0005e20008300415 */
[----:B------:R-:W-:Y:S01]  /*50c0*/  SYNCS.ARRIVE.TRANS64.RED.A1T0 RZ, [UR37], RZ ;  /* 0x000000ffffff79a7 */ /* 0x000fe20008100425 */
[----:B------:R-:W-:Y:S05]  /*50d0*/  BRA.U UP1, `(.L_x_87) ;  /* 0xfffffff101687547 */ /* 0x000fea000b83ffff */
[----:B------:R-:W-:-:S04]  /*50e0*/  SHF.L.U32 R3, R15, 0x1f, RZ ;  /* 0x0000001f0f037819 */ /* 0x000fc800000006ff */
[----:B------:R-:W3:Y:S02]  /*50f0*/  SYNCS.PHASECHK.TRANS64.TRYWAIT P0, [UR21+0x80], R3 ;  /* 0x00008003ff0075a7 */ /* 0x000ee40008001115 */
[----:B---3--:R-:W-:Y:S05]  /*5100*/  @!P0 BRA `(.L_x_88) ;  /* 0x0000004c00b88947 */ /* 0x008fea0003800000 */
.L_x_182:
[----:B------:R-:W4:Y:S02]  /*5110*/  SYNCS.PHASECHK.TRANS64.TRYWAIT P0, [UR21+0x88], R3 ;  /* 0x00008803ff0075a7 */ /* 0x000f240008001115 */
[----:B----4-:R-:W-:Y:S05]  /*5120*/  @!P0 BRA `(.L_x_89) ;  /* 0x0000004c00c88947 */ /* 0x010fea0003800000 */
.L_x_184:
[----:B------:R-:W4:Y:S02]  /*5130*/  SYNCS.PHASECHK.TRANS64.TRYWAIT P0, [UR21+0x90], R3 ;  /* 0x00009003ff0075a7 */ /* 0x000f240008001115 */
[----:B----4-:R-:W-:Y:S05]  /*5140*/  @!P0 BRA `(.L_x_90) ;  /* 0x0000004c00d88947 */ /* 0x010fea0003800000 */
.L_x_186:
[----:B---3--:R-:W-:-:S07]  /*5150*/  MOV R0, UR21 ;  /* 0x0000001500007c02 */ /* 0x008fce0008000f00 */
.L_x_91:
[----:B---3--:R-:W-:-:S04]  /*5160*/  SHF.L.U32 R3, R15, 0x1f, RZ ;  /* 0x0000001f0f037819 */ /* 0x008fc800000006ff */
[----:B------:R3:W4:Y:S03]  /*5170*/  SYNCS.PHASECHK.TRANS64.TRYWAIT P0, [R0+URZ+0x98], R3 ;  /* 0x00009803000075a7 */ /* 0x00072600080011ff */
[----:B----4-:R-:W-:Y:S05]  /*5180*/  @!P0 NANOSLEEP.SYNCS 0x989680 ;  /* 0x009896800000895d */ /* 0x010fea0003900000 */
[----:B------:R-:W4:Y:S02]  /*5190*/  @!P0 SYNCS.PHASECHK.TRANS64 P0, [R0+URZ+0x98], R3 ;  /* 0x00009803000085a7 */ /* 0x000f2400080010ff */
[----:B-12-4-:R-:W-:Y:S05]  /*51a0*/  @P0 EXIT ;  /* 0x000000000000094d */ /* 0x016fea0003800000 */
[----:B------:R-:W-:Y:S05]  /*51b0*/  BRA `(.L_x_91) ;  /* 0xfffffffc00e87947 */ /* 0x000fea000383ffff */
.L_x_76:
[----:B------:R-:W-:-:S06]  /*51c0*/  UISETP.GE.AND UP0, UPT, UR17, 0x4, UPT ;  /* 0x000000041100788c */ /* 0x000fcc000bf06270 */
[----:B------:R-:W-:-:S13]  /*51d0*/  PLOP3.LUT P0, PT, PT, PT, UP0, 0x80, 0x8 ;  /* 0x000000000008781c */ /* 0x000fda0003f0f008 */
[----:B------:R-:W-:Y:S05]  /*51e0*/  @!P0 EXIT ;  /* 0x000000000000894d */ /* 0x000fea0003800000 */
[----:B------:R-:W-:Y:S01]  /*51f0*/  BAR.SYNC.DEFER_BLOCKING 0x6, 0xa0 ;  /* 0x0182800000007b1d */ /* 0x000fe20000010000 */
[C---:B------:R-:W-:Y:S01]  /*5200*/  IMAD.SHL.U32 R2, R94.reuse, 0x20, RZ ;  /* 0x000000205e027824 */ /* 0x040fe200078e00ff */
[C---:B------:R-:W-:Y:S01]  /*5210*/  SHF.L.U32 R37, R94.reuse, 0x10, RZ ;  /* 0x000000105e257819 */ /* 0x040fe200000006ff */
[C---:B------:R-:W-:Y:S01]  /*5220*/  IMAD.SHL.U32 R93, R94.reuse, 0x4, RZ ;  /* 0x000000045e5d7824 */ /* 0x040fe200078e00ff */
[----:B------:R-:W-:Y:S01]  /*5230*/  LOP3.LUT R95, R94, 0x60, RZ, 0xc0, !PT ;  /* 0x000000605e5f7812 */ /* 0x000fe200078ec0ff */
[----:B------:R-:W-:Y:S01]  /*5240*/  HFMA2 R86, -RZ, RZ, 0, 0 ;  /* 0x00000000ff567431 */ /* 0x000fe200000001ff */
[----:B------:R-:W-:Y:S02]  /*5250*/  UMOV UR44, 0x400 ;  /* 0x00000400002c7882 */ /* 0x000fe40000000000 */
[----:B------:R-:W1:Y:S01]  /*5260*/  LDC.64 R78, c[0x0][0x8b0] ;  /* 0x00022c00ff4e7b82 */ /* 0x000e620000000a00 */
[----:B------:R-:W-:Y:S01]  /*5270*/  ULEA UR44, UR47, UR44, 0x18 ;  /* 0x0000002c2f2c7291 */ /* 0x000fe2000f8ec0ff */
[----:B------:R-:W-:Y:S01]  /*5280*/  LOP3.LUT R6, R2, 0xc0, RZ, 0xc0, !PT ;  /* 0x000000c002067812 */ /* 0x000fe200078ec0ff */
[----:B------:R-:W2:Y:S01]  /*5290*/  LDCU.64 UR6, c[0x0][0x890] ;  /* 0x00011200ff0677ac */ /* 0x000ea20008000a00 */
[----:B------:R-:W-:Y:S01]  /*52a0*/  LOP3.LUT R92, R94, 0x2, RZ, 0xc0, !PT ;  /* 0x000000025e5c7812 */ /* 0x000fe200078ec0ff */
[----:B------:R-:W-:Y:S01]  /*52b0*/  IMAD.MOV.U32 R90, RZ, RZ, 0x1 ;  /* 0x00000001ff5a7424 */ /* 0x000fe200078e00ff */
[----:B------:R-:W-:Y:S01]  /*52c0*/  LOP3.LUT R93, R6, 0x18, R93, 0xf8, !PT ;  /* 0x00000018065d7812 */ /* 0x000fe200078ef85d */
[----:B------:R-:W-:Y:S01]  /*52d0*/  UIADD3 UR4, UPT, UPT, UR44, 0x200, URZ ;  /* 0x000002002c047890 */ /* 0x000fe2000fffe0ff */
[----:B------:R-:W3:Y:S01]  /*52e0*/  LDC.64 R76, c[0x0][0x8a8] ;  /* 0x00022a00ff4c7b82 */ /* 0x000ee20000000a00 */
[----:B------:R-:W-:Y:S01]  /*52f0*/  LOP3.LUT R37, R37, 0x600000, RZ, 0xc0, !PT ;  /* 0x0060000025257812 */ /* 0x000fe200078ec0ff */
[----:B------:R-:W-:Y:S01]  /*5300*/  IMAD.MOV.U32 R36, RZ, RZ, RZ ;  /* 0x000000ffff247224 */ /* 0x000fe200078e00ff */
[----:B------:R-:W-:-:S02]  /*5310*/  LOP3.LUT R93, R93, 0xf20, R2, 0xf8, !PT ;  /* 0x00000f205d5d7812 */ /* 0x000fc400078ef802 */
[----:B------:R-:W-:Y:S01]  /*5320*/  CS2R R88, SRZ ;  /* 0x0000000000587805 */ /* 0x000fe2000001ff00 */
[----:B------:R-:W-:Y:S01]  /*5330*/  IMAD.U32 R84, RZ, RZ, UR4 ;  /* 0x00000004ff547e24 */ /* 0x000fe2000f8e00ff */
[----:B------:R-:W-:Y:S01]  /*5340*/  LOP3.LUT R94, R94, 0x4, RZ, 0xc0, !PT ;  /* 0x000000045e5e7812 */ /* 0x000fe200078ec0ff */
[----:B------:R-:W4:Y:S01]  /*5350*/  LDCU UR60, c[0x0][0x370] ;  /* 0x00006e00ff3c77ac */ /* 0x000f220008000800 */
[----:B------:R-:W4:Y:S02]  /*5360*/  LDS R0, [UR44+0x160] ;  /* 0x0001602cff007984 */ /* 0x000f240008000800 */
[----:B------:R-:W-:Y:S01]  /*5370*/  LEA R93, R93, R84, 0x1 ;  /* 0x000000545d5d7211 */ /* 0x000fe200078e08ff */
[----:B------:R-:W1:Y:S01]  /*5380*/  LDCU UR43, c[0x0][0xb0c] ;  /* 0x00016180ff2b77ac */ /* 0x000e620008000800 */
[----:B--2---:R-:W-:Y:S01]  /*5390*/  IMAD.U32 R97, RZ, RZ, UR6 ;  /* 0x00000006ff617e24 */ /* 0x004fe2000f8e00ff */
[----:B------:R-:W-:Y:S02]  /*53a0*/  MOV R96, UR7 ;  /* 0x0000000700607c02 */ /* 0x000fe40008000f00 */
[--C-:B------:R-:W-:Y:S01]  /*53b0*/  IMAD R92, R92, -0x10, R93.reuse ;  /* 0xfffffff05c5c7824 */ /* 0x100fe200078e025d */
[----:B------:R-:W2:Y:S01]  /*53c0*/  LDCU UR39, c[0x0][0xb30] ;  /* 0x00016600ff2777ac */ /* 0x000ea20008000800 */
[----:B------:R-:W-:Y:S01]  /*53d0*/  IMAD R91, R94, -0x10, R93 ;  /* 0xfffffff05e5b7824 */ /* 0x000fe200078e025d */
[----:B------:R-:W1:Y:S01]  /*53e0*/  LDCU.64 UR54, c[0x0][0x888] ;  /* 0x00011100ff3677ac */ /* 0x000e620008000a00 */
[----:B------:R-:W1:Y:S01]  /*53f0*/  LDCU.64 UR40, c[0x0][0xb28] ;  /* 0x00016500ff2877ac */ /* 0x000e620008000a00 */
[----:B------:R-:W1:Y:S01]  /*5400*/  LDCU.128 UR56, c[0x0][0xb10] ;  /* 0x00016200ff3877ac */ /* 0x000e620008000c00 */
[----:B------:R-:W1:Y:S01]  /*5410*/  LDCU UR53, c[0x0][0x374] ;  /* 0x00006e80ff3577ac */ /* 0x000e620008000800 */
[----:B------:R-:W-:Y:S01]  /*5420*/  UMOV UR52, URZ ;  /* 0x000000ff00347c82 */ /* 0x000fe20008000000 */
[----:B------:R-:W-:Y:S01]  /*5430*/  UMOV UR46, URZ ;  /* 0x000000ff002e7c82 */ /* 0x000fe20008000000 */
[----:B-1234-:R-:W-:-:S07]  /*5440*/  IMAD.IADD R37, R0, 0x1, R37 ;  /* 0x0000000100257824 */ /* 0x01efce00078e0225 */
.L_x_135:
[----:B------:R-:W-:Y:S02]  /*5450*/  LEA R3, R86, UR44, 0x3 ;  /* 0x0000002c56037c11 */ /* 0x000fe4000f8e18ff */
[----:B------:R-:W-:Y:S02]  /*5460*/  SHF.L.U32 R0, R88, 0x1f, RZ ;  /* 0x0000001f58007819 */ /* 0x000fe400000006ff */
[----:B------:R-:W-:Y:S02]  /*5470*/  LEA R5, R86, UR44, 0x4 ;  /* 0x0000002c56057c11 */ /* 0x000fe4000f8e20ff */
[----:B-1----:R-:W1:Y:S02]  /*5480*/  SYNCS.PHASECHK.TRANS64.TRYWAIT P0, [R3+URZ+0xb0], R0 ;  /* 0x0000b000030075a7 */ /* 0x002e6400080011ff */
[----:B-12---:R-:W-:Y:S05]  /*5490*/  @!P0 BRA `(.L_x_92) ;  /* 0x0000004c001c8947 */ /* 0x006fea0003800000 */
.L_x_187:
        /* <DEDUP_REMOVED lines=11> */
[----:B------:R-:W-:Y:S01]  /*5550*/  PLOP3.LUT P0, PT, PT, PT, UP1, 0x80, 0x8 ;  /* 0x000000000008781c */ /* 0x000fe20003f0f018 */
[----:B------:R-:W-:Y:S11]  /*5560*/  UP2UR UR62, UPR, URZ, 0x2 ;  /* 0x00000002ff3e7883 */ /* 0x000ff60008000000 */
[----:B------:R-:W-:Y:S01]  /*5570*/  @!UPT UIADD3 URZ, UPT, UPT, URZ, URZ, URZ ;  /* 0x000000fffffff290 */ /* 0x000fe2000fffe0ff */
[----:B-1----:R-:W-:Y:S02]  /*5580*/  @P0 SHF.R.U32.HI R0, RZ, 0x10, R5 ;  /* 0x00000010ff000819 */ /* 0x002fe40000011605 */
        /* <DEDUP_REMOVED lines=12> */
[----:B------:R-:W2:Y:S01]  /*5650*/  LDCU UR12, c[0x0][0xb20] ;  /* 0x00016400ff0c77ac */ /* 0x000ea20008000800 */
[----:B------:R-:W-:Y:S02]  /*5660*/  UIMAD.WIDE.U32 UR4, UR53, UR59, URZ ;  /* 0x0000003b350472a5 */ /* 0x000fe4000f8e00ff */
[----:B------:R-:W-:Y:S02]  /*5670*/  UIMAD.WIDE.U32 UR6, UR60, UR56, URZ ;  /* 0x000000383c0672a5 */ /* 0x000fe4000f8e00ff */
[----:B------:R-:W-:Y:S02]  /*5680*/  UISETP.NE.AND UP0, UPT, UR58, 0x1, UPT ;  /* 0x000000013a00788c */ /* 0x000fe4000bf05270 */
[----:B------:R-:W-:Y:S02]  /*5690*/  UIMAD.WIDE.U32 UR8, UR37, UR59, URZ ;  /* 0x0000003b250872a5 */ /* 0x000fe4000f8e00ff */
[----:B------:R-:W-:Y:S02]  /*56a0*/  UIMAD.WIDE.U32 UR10, UR38, UR56, URZ ;  /* 0x00000038260a72a5 */ /* 0x000fe4000f8e00ff */
[----:B------:R-:W-:Y:S02]  /*56b0*/  UISETP.NE.AND UP1, UPT, UR43, 0x1, UPT ;  /* 0x000000012b00788c */ /* 0x000fe4000bf25270 */
[----:B------:R-:W-:Y:S01]  /*56c0*/  UISETP.NE.AND UP2, UPT, UR42, 0x1, UPT ;  /* 0x000000012a00788c */ /* 0x000fe2000bf45270 */
[----:B------:R-:W-:Y:S02]  /*56d0*/  UMOV UR4, UR5 ;  /* 0x0000000500047c82 */ /* 0x000fe40008000000 */
[----:B--2---:R-:W-:Y:S03]  /*56e0*/  USHF.R.U32.HI UR5, URZ, UR12, UR4 ;  /* 0x0000000cff057299 */ /* 0x004fe60008011604 */
[----:B------:R-:W-:Y:S02]  /*56f0*/  UMOV UR4, UR7 ;  /* 0x0000000700047c82 */ /* 0x000fe40008000000 */
[----:B------:R-:W-:Y:S02]  /*5700*/  USHF.R.U32.HI UR7, URZ, UR57, UR4 ;  /* 0x00000039ff077299 */ /* 0x000fe40008011604 */
[----:B------:R-:W-:Y:S02]  /*5710*/  USEL UR4, UR53, UR5, !UP0 ;  /* 0x0000000535047287 */ /* 0x000fe4000c000000 */
[----:B------:R-:W-:Y:S01]  /*5720*/  USEL UR7, UR60, UR7, !UP1 ;  /* 0x000000073c077287 */ /* 0x000fe2000c800000 */
[----:B------:R-:W-:Y:S01]  /*5730*/  UMOV UR5, UR9 ;  /* 0x0000000900057c82 */ /* 0x000fe20008000000 */
[----:B------:R-:W-:Y:S02]  /*5740*/  UIMAD.WIDE.U32 UR8, UR4, UR40, URZ ;  /* 0x00000028040872a5 */ /* 0x000fe4000f8e00ff */
[----:B------:R-:W-:Y:S03]  /*5750*/  USHF.R.U32.HI UR6, URZ, UR12, UR5 ;  /* 0x0000000cff067299 */ /* 0x000fe60008011605 */
[----:B------:R-:W-:Y:S01]  /*5760*/  UMOV UR5, UR11 ;  /* 0x0000000b00057c82 */ /* 0x000fe20008000000 */
[----:B------:R-:W-:Y:S02]  /*5770*/  UIMAD.WIDE.U32 UR10, UR7, UR40, URZ ;  /* 0x00000028070a72a5 */ /* 0x000fe4000f8e00ff */
[----:B------:R-:W-:Y:S02]  /*5780*/  USHF.R.U32.HI UR12, URZ, UR57, UR5 ;  /* 0x00000039ff0c7299 */ /* 0x000fe40008011605 */
[----:B------:R-:W-:Y:S01]  /*5790*/  USEL UR6, UR37, UR6, !UP0 ;  /* 0x0000000625067287 */ /* 0x000fe2000c000000 */
[----:B------:R-:W-:Y:S02]  /*57a0*/  UMOV UR5, UR9 ;  /* 0x0000000900057c82 */ /* 0x000fe40008000000 */
[----:B------:R-:W-:Y:S01]  /*57b0*/  UMOV UR10, UR11 ;  /* 0x0000000b000a7c82 */ /* 0x000fe20008000000 */
[----:B------:R-:W-:Y:S02]  /*57c0*/  @UP2 USHF.R.U32.HI UR4, URZ, UR41, UR5 ;  /* 0x00000029ff042299 */ /* 0x000fe40008011605 */
[----:B------:R-:W-:Y:S02]  /*57d0*/  @UP2 USHF.R.U32.HI UR7, URZ, UR41, UR10 ;  /* 0x00000029ff072299 */ /* 0x000fe4000801160a */
[----:B------:R-:W-:Y:S02]  /*57e0*/  UIMAD UR4, UR42, UR4, URZ ;  /* 0x000000042a0472a4 */ /* 0x000fe4000f8e02ff */
        /* <DEDUP_REMOVED lines=8> */
[----:B------:R-:W-:Y:S02]  /*5870*/  USEL UR11, UR6, UR4, !UP2 ;  /* 0x00000004060b7287 */ /* 0x000fe4000d000000 */
[----:B------:R-:W-:Y:S02]  /*5880*/  UIADD3 UR8, UPT, UPT, -UR5, URZ, URZ ;  /* 0x000000ff05087290 */ /* 0x000fe4000fffe1ff */
[----:B------:R-:W-:Y:S01]  /*5890*/  UIADD3 UR10, UPT, UPT, -UR11, URZ, URZ ;  /* 0x000000ff0b0a7290 */ /* 0x000fe2000fffe1ff */
[----:B------:R-:W-:Y:S01]  /*58a0*/  @!UP0 UMOV UR4, UR9 ;  /* 0x0000000900048c82 */ /* 0x000fe20008000000 */
[----:B------:R-:W-:Y:S02]  /*58b0*/  UIADD3 UR9, UPT, UPT, -UR6, URZ, URZ ;  /* 0x000000ff06097290 */ /* 0x000fe4000fffe1ff */
[----:B------:R-:W-:Y:S02]  /*58c0*/  @!UP0 USHF.R.U32.HI UR4, URZ, UR41, UR4 ;  /* 0x00000029ff048299 */ /* 0x000fe40008011604 */
[----:B------:R-:W-:Y:S02]  /*58d0*/  UIMAD UR10, UR42, UR10, UR6 ;  /* 0x0000000a2a0a72a4 */ /* 0x000fe4000f8e0206 */
[----:B------:R-:W-:Y:S04]  /*58e0*/  @!UP0 USEL UR4, UR5, UR4, !UP2 ;  /* 0x0000000405048287 */ /* 0x000fe8000d000000 */
[----:B------:R-:W-:Y:S02]  /*58f0*/  @!UP0 UIMAD UR10, UR7, UR10, UR4 ;  /* 0x0000000a070a82a4 */ /* 0x000fe4000f8e0204 */
[----:B------:R-:W-:Y:S02]  /*5900*/  @!UP0 UIADD3 UR11, UPT, UPT, UR11, -UR4, URZ ;  /* 0x800000040b0b8290 */ /* 0x000fe4000fffe0ff */
[----:B------:R-:W-:Y:S02]  /*5910*/  UIMAD UR7, UR43, UR8, UR38 ;  /* 0x000000082b0772a4 */ /* 0x000fe4000f8e0226 */
[----:B------:R-:W-:Y:S02]  /*5920*/  @!UP0 UIMAD UR6, UR11, UR42, UR5 ;  /* 0x0000002a0b0682a4 */ /* 0x000fe4000f8e0205 */
[----:B------:R-:W-:Y:S01]  /*5930*/  UIMAD UR4, UR58, UR9, UR37 ;  /* 0x000000093a0472a4 */ /* 0x000fe2000f8e0225 */
[----:B------:R-:W-:Y:S02]  /*5940*/  @!UP0 UMOV UR5, UR10 ;  /* 0x0000000a00058c82 */ /* 0x000fe40008000000 */
[----:B------:R-:W-:Y:S02]  /*5950*/  UIMAD UR38, UR5, UR43, UR7 ;  /* 0x0000002b052672a4 */ /* 0x000fe4000f8e0207 */
[----:B------:R-:W-:Y:S11]  /*5960*/  UIMAD UR37, UR6, UR58, UR4 ;  /* 0x0000003a062572a4 */ /* 0x000ff6000f8e0204 */
[----:B------:R-:W-:Y:S01]  /*5970*/  @!UPT UIADD3 URZ, UPT, UPT, URZ, URZ, URZ ;  /* 0x000000fffffff290 */ /* 0x000fe2000fffe0ff */
.L_x_93:
[----:B------:R-:W-:Y:S01]  /*5980*/  UISETP.NE.AND UP0, UPT, UR39, 0x1, UPT ;  /* 0x000000012700788c */ /* 0x000fe2000bf05270 */
[----:B------:R-:W-:Y:S01]  /*5990*/  LOP3.LUT P0, RZ, R84, 0x1b0, RZ, 0xc0, !PT ;  /* 0x000001b054ff7812 */ /* 0x000fe2000780c0ff */
[----:B------:R-:W-:Y:S01]  /*59a0*/  USHF.L.U32 UR50, UR16, 0x7, URZ ;  /* 0x0000000710327899 */ /* 0x000fe200080006ff */
[----:B------:R-:W-:Y:S01]  /*59b0*/  BSSY.RECONVERGENT B6, `(.L_x_94) ;  /* 0x0000034000067945 */ /* 0x000fe20003800200 */
[----:B------:R-:W-:Y:S01]  /*59c0*/  USHF.L.U32 UR49, UR20, 0x7, URZ ;  /* 0x0000000714317899 */ /* 0x000fe200080006ff */
[----:B------:R-:W-:Y:S06]  /*59d0*/  IADD3 R86, PT, PT, R86, 0x1, RZ ;  /* 0x0000000156567810 */ /* 0x000fec0007ffe0ff */
[----:B------:R-:W2:Y:S01]  /*59e0*/  @!UP0 LDCU.128 UR12, c[0x0][0xb10] ;  /* 0x00016200ff0c87ac */ /* 0x000ea20008000c00 */
[----:B------:R-:W3:Y:S01]  /*59f0*/  @!UP0 LDCU UR5, c[0x0][0xb0c] ;  /* 0x00016180ff0587ac */ /* 0x000ee20008000800 */
[----:B------:R-:W4:Y:S01]  /*5a00*/  @!UP0 LDCU UR10, c[0x0][0xb20] ;  /* 0x00016400ff0a87ac */ /* 0x000f220008000800 */
[----:B--2---:R-:W-:Y:S02]  /*5a10*/  UIMAD.WIDE.U32 UR8, UR38, UR12, URZ ;  /* 0x0000000c260872a5 */ /* 0x004fe4000f8e00ff */
[----:B------:R-:W-:Y:S02]  /*5a20*/  UIMAD.WIDE.U32 UR6, UR37, UR15, URZ ;  /* 0x0000000f250672a5 */ /* 0x000fe4000f8e00ff */
[----:B------:R-:W-:Y:S03]  /*5a30*/  @!UP0 UISETP.NE.AND UP1, UPT, UR14, 0x1, UPT ;  /* 0x000000010e00888c */ /* 0x000fe6000bf25270 */
[----:B------:R-:W-:Y:S01]  /*5a40*/  @!UP0 UMOV UR4, UR9 ;  /* 0x0000000900048c82 */ /* 0x000fe20008000000 */
[----:B---3--:R-:W-:Y:S02]  /*5a50*/  @!UP0 UISETP.NE.AND UP2, UPT, UR5, 0x1, UPT ;  /* 0x000000010500888c */ /* 0x008fe4000bf45270 */
[----:B------:R-:W-:Y:S01]  /*5a60*/  @!UP0 USHF.R.U32.HI UR4, URZ, UR13, UR4 ;  /* 0x0000000dff048299 */ /* 0x000fe20008011604 */
[----:B------:R-:W-:Y:S02]  /*5a70*/  @!UP0 UMOV UR6, UR7 ;  /* 0x0000000700068c82 */ /* 0x000fe40008000000 */
[----:B----4-:R-:W-:Y:S02]  /*5a80*/  @!UP0 USHF.R.U32.HI UR6, URZ, UR10, UR6 ;  /* 0x0000000aff068299 */ /* 0x010fe40008011606 */
[----:B------:R-:W-:Y:S02]  /*5a90*/  @!UP0 USEL UR7, UR38, UR4, !UP2 ;  /* 0x0000000426078287 */ /* 0x000fe4000d000000 */
[----:B------:R-:W-:Y:S04]  /*5aa0*/  @!UP0 USEL UR6, UR37, UR6, !UP1 ;  /* 0x0000000625068287 */ /* 0x000fe8000c800000 */
[----:B------:R-:W-:Y:S02]  /*5ab0*/  @!UP0 UIADD3 UR4, UPT, UPT, -UR7, UR6, URZ ;  /* 0x0000000607048290 */ /* 0x000fe4000fffe1ff */
[----:B------:R-:W-:Y:S02]  /*5ac0*/  @!UP0 UIADD3 UR6, UPT, UPT, UR7, -UR6, URZ ;  /* 0x8000000607068290 */ /* 0x000fe4000fffe0ff */
[----:B------:R-:W-:Y:S02]  /*5ad0*/  @!UP0 UIMAD UR38, UR4, UR5, UR38 ;  /* 0x00000005042682a4 */ /* 0x000fe4000f8e0226 */
[----:B------:R-:W-:Y:S01]  /*5ae0*/  @!UP0 UIMAD UR37, UR6, UR14, UR37 ;  /* 0x0000000e062582a4 */ /* 0x000fe2000f8e0225 */
[----:B------:R-:W-:Y:S11]  /*5af0*/  @!P0 BRA `(.L_x_95) ;  /* 0x00000000007c8947 */ /* 0x000ff60003800000 */
[----:B------:R-:W2:Y:S01]  /*5b00*/  LDCU.64 UR8, c[0x4][0x80] ;  /* 0x01001000ff0877ac */ /* 0x000ea20008000a00 */
[----:B------:R-:W-:Y:S01]  /*5b10*/  MOV R2, 0x0 ;  /* 0x0000000000027802 */ /* 0x000fe20000000f00 */
[----:B------:R-:W-:Y:S02]  /*5b20*/  HFMA2 R12, -RZ, RZ, 0, 5.9604644775390625e-08 ;  /* 0x00000001ff0c7431 */ /* 0x000fe400000001ff */
[----:B------:R-:W-:Y:S01]  /*5b30*/  IMAD.MOV.U32 R8, RZ, RZ, 0x70 ;  /* 0x00000070ff087424 */ /* 0x000fe200078e00ff */
[----:B------:R3:W4:Y:S01]  /*5b40*/  LDC.64 R14, c[0x4][R2] ;  /* 0x01000000020e7b82 */ /* 0x0007220000000a00 */
[----:B------:R-:W1:Y:S01]  /*5b50*/  LDCU.64 UR6, c[0x4][0x88] ;  /* 0x01001100ff0677ac */ /* 0x000e620008000a00 */
[----:B------:R-:W-:Y:S01]  /*5b60*/  IMAD.MOV.U32 R13, RZ, RZ, RZ ;  /* 0x000000ffff0d7224 */ /* 0x000fe200078e00ff */
[----:B------:R-:W1:Y:S01]  /*5b70*/  LDCU.64 UR4, c[0x4][0x8] ;  /* 0x01000100ff0477ac */ /* 0x000e620008000a00 */
[----:B--2---:R-:W-:Y:S01]  /*5b80*/  MOV R5, UR9 ;  /* 0x0000000900057c02 */ /* 0x004fe20008000f00 */
[----:B------:R-:W-:Y:S01]  /*5b90*/  IMAD.U32 R4, RZ, RZ, UR8 ;  /* 0x00000008ff047e24 */ /* 0x000fe2000f8e00ff */
[----:B-1----:R-:W-:Y:S01]  /*5ba0*/  MOV R7, UR7 ;  /* 0x0000000700077c02 */ /* 0x002fe20008000f00 */
[----:B------:R-:W-:Y:S01]  /*5bb0*/  IMAD.U32 R6, RZ, RZ, UR6 ;  /* 0x00000006ff067e24 */ /* 0x000fe2000f8e00ff */
[----:B------:R-:W-:Y:S01]  /*5bc0*/  MOV R11, UR5 ;  /* 0x00000005000b7c02 */ /* 0x000fe20008000f00 */
[----:B------:R-:W-:Y:S02]  /*5bd0*/  IMAD.U32 R10, RZ, RZ, UR4 ;  /* 0x00000004ff0a7e24 */ /* 0x000fe4000f8e00ff */
[----:B------:R-:W-:Y:S07]  /*5be0*/  LEPC R20, `(.L_x_96) ;  /* 0x000000001014794e */ /* 0x000fee0000000000 */
[----:B---345:R-:W-:Y:S05]  /*5bf0*/  CALL.ABS.NOINC R14 ;  /* 0x000000000e007343 */ /* 0x038fea0003c00000 */
.L_x_96:
[----:B------:R-:W1:Y:S01]  /*5c00*/  LDCU.64 UR8, c[0x4][0x80] ;  /* 0x01001000ff0877ac */ /* 0x000e620008000a00 */
[----:B------:R-:W2:Y:S01]  /*5c10*/  LDC.64 R2, c[0x4][R2] ;  /* 0x0100000002027b82 */ /* 0x000ea20000000a00 */
[----:B------:R-:W-:Y:S02]  /*5c20*/  HFMA2 R12, -RZ, RZ, 0, 5.9604644775390625e-08 ;  /* 0x00000001ff0c7431 */ /* 0x000fe400000001ff */
[----:B------:R-:W-:Y:S02]  /*5c30*/  IMAD.MOV.U32 R8, RZ, RZ, 0x70 ;  /* 0x00000070ff087424 */ /* 0x000fe400078e00ff */
[----:B------:R-:W-:Y:S01]  /*5c40*/  IMAD.MOV.U32 R13, RZ, RZ, RZ ;  /* 0x000000ffff0d7224 */ /* 0x000fe200078e00ff */
[----:B------:R-:W3:Y:S01]  /*5c50*/  LDCU.64 UR6, c[0x4][0x88] ;  /* 0x01001100ff0677ac */ /* 0x000ee20008000a00 */
[----:B------:R-:W4:Y:S01]  /*5c60*/  LDCU.64 UR4, c[0x4][0x8] ;  /* 0x01000100ff0477ac */ /* 0x000f220008000a00 */
[----:B-1----:R-:W-:Y:S02]  /*5c70*/  MOV R4, UR8 ;  /* 0x0000000800047c02 */ /* 0x002fe40008000f00 */
[----:B------:R-:W-:Y:S02]  /*5c80*/  MOV R5, UR9 ;  /* 0x0000000900057c02 */ /* 0x000fe40008000f00 */
[----:B---3--:R-:W-:Y:S01]  /*5c90*/  MOV R7, UR7 ;  /* 0x0000000700077c02 */ /* 0x008fe20008000f00 */
[----:B------:R-:W-:Y:S01]  /*5ca0*/  IMAD.U32 R6, RZ, RZ, UR6 ;  /* 0x00000006ff067e24 */ /* 0x000fe2000f8e00ff */
[----:B----4-:R-:W-:Y:S01]  /*5cb0*/  MOV R11, UR5 ;  /* 0x00000005000b7c02 */ /* 0x010fe20008000f00 */
[----:B------:R-:W-:Y:S02]  /*5cc0*/  IMAD.U32 R10, RZ, RZ, UR4 ;  /* 0x00000004ff0a7e24 */ /* 0x000fe4000f8e00ff */
[----:B------:R-:W-:Y:S07]  /*5cd0*/  LEPC R20, `(.L_x_95) ;  /* 0x000000001014794e */ /* 0x000fee0000000000 */
[----:B--2---:R-:W-:Y:S05]  /*5ce0*/  CALL.ABS.NOINC R2 ;  /* 0x0000000002007343 */ /* 0x004fea0003c00000 */
.L_x_95:
[----:B------:R-:W-:Y:S05]  /*5cf0*/  BSYNC.RECONVERGENT B6 ;  /* 0x0000000000067941 */ /* 0x000fea0003800200 */
.L_x_94:
[----:B------:R-:W-:Y:S02]  /*5d00*/  R2UR UR6, R83 ;  /* 0x00000000530672ca */ /* 0x000fe400000e0000 */
[----:B------:R-:W-:Y:S02]  /*5d10*/  R2UR UR5, R97 ;  /* 0x00000000610572ca */ /* 0x000fe400000e0000 */
[----:B------:R-:W-:Y:S02]  /*5d20*/  R2UR UR4, R96 ;  /* 0x00000000600472ca */ /* 0x000fe400000e0000 */
[----:B------:R-:W-:Y:S02]  /*5d30*/  ISETP.NE.U32.AND P4, PT, R78, RZ, PT ;  /* 0x000000ff4e00720c */ /* 0x000fe40003f85070 */
[----:B------:R-:W-:Y:S02]  /*5d40*/  ISETP.NE.U32.AND P2, PT, RZ, UR54, PT ;  /* 0x00000036ff007c0c */ /* 0x000fe4000bf45070 */
[----:B------:R-:W-:Y:S02]  /*5d50*/  ISETP.NE.AND.EX P4, PT, R79, RZ, PT, P4 ;  /* 0x000000ff4f00720c */ /* 0x000fe40003f85340 */
[----:B------:R-:W-:Y:S01]  /*5d60*/  ISETP.NE.AND.EX P2, PT, RZ, UR55, PT, P2 ;  /* 0x00000037ff007c0c */ /* 0x000fe2000bf45320 */
[----:B------:R-:W-:Y:S02]  /*5d70*/  UISETP.NE.AND UP2, UPT, UR6, URZ, UPT ;  /* 0x000000ff0600728c */ /* 0x000fe4000bf45270 */
[----:B------:R-:W-:Y:S04]  /*5d80*/  UISETP.NE.U32.AND UP0, UPT, UR5, URZ, UPT ;  /* 0x000000ff0500728c */ /* 0x000fe8000bf05070 */
[----:B------:R-:W-:Y:S01]  /*5d90*/  UISETP.NE.AND.EX UP1, UPT, UR4, URZ, UPT, UP0 ;  /* 0x000000ff0400728c */ /* 0x000fe2000bf25300 */
[----:B------:R-:W-:Y:S01]  /*5da0*/  PLOP3.LUT P1, PT, PT, PT, UP2, 0x80, 0x8 ;  /* 0x000000000008781c */ /* 0x000fe20003f2f028 */
[----:B------:R-:W-:Y:S03]  /*5db0*/  UPLOP3.LUT UP0, UPT, UPT, UPT, UPT, 0x40, 0x4 ;  /* 0x000000000004789c */ /* 0x000fe60003f0e870 */
[----:B------:R-:W-:Y:S06]  /*5dc0*/  @UP2 UPLOP3.LUT UP0, UPT, UPT, UPT, UP1, 0x80, 0x8 ;  /* 0x000000000008289c */ /* 0x000fec0003f0f010 */
[----:B------:R-:W-:Y:S01]  /*5dd0*/  PLOP3.LUT P0, PT, PT, PT, UP0, 0x80, 0x8 ;  /* 0x000000000008781c */ /* 0x000fe20003f0f008 */
[----:B------:R-:W-:Y:S01]  /*5de0*/  @!UPT UIADD3 URZ, UPT, UPT, URZ, URZ, URZ ;  /* 0x000000fffffff290 */ /* 0x000fe2000fffe0ff */
[----:B------:R-:W-:Y:S11]  /*5df0*/  BRA.U !UP1, `(.L_x_97) ;  /* 0x0000000109407547 */ /* 0x000ff6000b800000 */
[----:B------:R-:W-:Y:S01]  /*5e00*/  UISETP.NE.U32.AND UP0, UPT, UR54, URZ, UPT ;  /* 0x000000ff3600728c */ /* 0x000fe2000bf05070 */
[----:B------:R-:W-:Y:S01]  /*5e10*/  R2UR UR6, R97 ;  /* 0x00000000610672ca */ /* 0x000fe200000e0000 */
[----:B------:R-:W2:Y:S01]  /*5e20*/  LDCU.64 UR8, c[0x0][0x358] ;  /* 0x00006b00ff0877ac */ /* 0x000ea20008000a00 */
[----:B------:R-:W-:Y:S02]  /*5e30*/  HFMA2 R80, -RZ, RZ, 0, 5.9604644775390625e-08 ;  /* 0x00000001ff507431 */ /* 0x000fe400000001ff */
[----:B-1----:R-:W-:Y:S01]  /*5e40*/  IMAD.MOV.U32 R0, RZ, RZ, 0x1 ;  /* 0x00000001ff007424 */ /* 0x002fe200078e00ff */
[----:B------:R-:W-:Y:S06]  /*5e50*/  UISETP.NE.AND.EX UP0, UPT, UR55, URZ, UPT, UP0 ;  /* 0x000000ff3700728c */ /* 0x000fec000bf05300 */
[----:B------:R-:W-:Y:S05]  /*5e60*/  PLOP3.LUT P3, PT, PT, PT, UP0, 0x80, 0x8 ;  /* 0x000000000008781c */ /* 0x000fea0003f6f008 */
[----:B------:R-:W1:Y:S01]  /*5e70*/  @UP0 LDCU.64 UR4, c[0x0][0x888] ;  /* 0x00011100ff0407ac */ /* 0x000e620008000a00 */
[----:B------:R-:W-:Y:S07]  /*5e80*/  @UP0 UIMAD UR6, UR36, UR6, URZ ;  /* 0x00000006240602a4 */ /* 0x000fee000f8e02ff */
[----:B------:R-:W-:Y:S01]  /*5e90*/  @!P3 PRMT R80, R0, 0x7610, R80 ;  /* 0x000076100050b816 */ /* 0x000fe20000000050 */
[----:B-1----:R-:W-:Y:S06]  /*5ea0*/  @UP0 UIMAD.WIDE UR4, UR6, 0x4, UR4 ;  /* 0x00000004060408a5 */ /* 0x002fec000f8e0204 */
[----:B------:R-:W-:Y:S02]  /*5eb0*/  IMAD.U32 R2, RZ, RZ, UR4 ;  /* 0x00000004ff027e24 */ /* 0x000fe4000f8e00ff */
[----:B------:R-:W-:Y:S03]  /*5ec0*/  IMAD.U32 R3, RZ, RZ, UR5 ;  /* 0x00000005ff037e24 */ /* 0x000fe6000f8e00ff */
[----:B------:R-:W1:Y:S02]  /*5ed0*/  @!UP0 LDCU UR4, c[0x0][0x880] ;  /* 0x00011000ff0487ac */ /* 0x000e640008000800 */
[----:B--2--5:R2:W5:Y:S02]  /*5ee0*/  @P3 LDG.E R41, desc[UR8][R2.64] ;  /* 0x0000000802293981 */ /* 0x024564000c1e1900 */
[----:B-12---:R-:W-:Y:S02]  /*5ef0*/  @!P3 MOV R41, UR4 ;  /* 0x000000040029bc02 */ /* 0x006fe40008000f00 */
.L_x_97:
[----:B------:R-:W-:Y:S05]  /*5f00*/  @!P4 BRA `(.L_x_98) ;  /* 0x000000000024c947 */ /* 0x000fea0003800000 */
[----:B------:R-:W-:Y:S01]  /*5f10*/  ISETP.NE.U32.AND P3, PT, R76, RZ, PT ;  /* 0x000000ff4c00720c */ /* 0x000fe20003f65070 */
[----:B------:R-:W2:Y:S03]  /*5f20*/  LDCU.64 UR4, c[0x0][0x358] ;  /* 0x00006b00ff0477ac */ /* 0x000ea60008000a00 */
[----:B------:R-:W-:Y:S11]  /*5f30*/  ISETP.NE.AND.EX P3, PT, R77, RZ, PT, P3 ;  /* 0x000000ff4d00720c */ /* 0x000ff60003f65330 */
[----:B------:R-:W-:Y:S02]  /*5f40*/  @!UPT UIADD3 URZ, UPT, UPT, URZ, URZ, URZ ;  /* 0x000000fffffff290 */ /* 0x000fe4000fffe0ff */
[----:B------:R-:W3:Y:S01]  /*5f50*/  @P3 LDC.64 R2, c[0x0][0x8a8] ;  /* 0x00022a00ff023b82 */ /* 0x000ee20000000a00 */
[----:B-1----:R-:W-:Y:S04]  /*5f60*/  @P3 IMAD R0, R78, UR36, RZ ;  /* 0x000000244e003c24 */ /* 0x002fe8000f8e02ff */
[----:B---3--:R-:W-:Y:S05]  /*5f70*/  @P3 IMAD.WIDE R2, R0, 0x4, R2 ;  /* 0x0000000400023825 */ /* 0x008fea00078e0202 */
[----:B--2--5:R2:W5:Y:S02]  /*5f80*/  @P3 LDG.E R38, desc[UR4][R2.64] ;  /* 0x0000000402263981 */ /* 0x024564000c1e1900 */
[----:B--2---:R-:W3:Y:S02]  /*5f90*/  @!P3 LDC R38, c[0x0][0x8a0] ;  /* 0x00022800ff26bb82 */ /* 0x004ee40000000800 */
.L_x_98:
[----:B-----5:R-:W-:Y:S01]  /*5fa0*/  FSETP.NEU.AND P3, PT, R41, RZ, PT ;  /* 0x000000ff2900720b */ /* 0x020fe20003f6d000 */
[----:B------:R-:W-:Y:S01]  /*5fb0*/  BSSY B1, `(.L_x_99) ;  /* 0x0000039000017945 */ /* 0x000fe20003800000 */
[----:B------:R-:W-:Y:S01]  /*5fc0*/  SEL R3, RZ, 0xffffffff, P2 ;  /* 0xffffffffff037807 */ /* 0x000fe20001000000 */
[----:B------:R-:W-:Y:S01]  /*5fd0*/  IMAD.MOV.U32 R47, RZ, RZ, 0x1 ;  /* 0x00000001ff2f7424 */ /* 0x000fe200078e00ff */
[----:B------:R-:W-:Y:S01]  /*5fe0*/  @P1 LOP3.LUT P2, RZ, R80, 0xff, RZ, 0xc0, !PT ;  /* 0x000000ff50ff1812 */ /* 0x000fe2000784c0ff */
[----:B------:R-:W-:Y:S01]  /*5ff0*/  IMAD R39, R36, 0x80, R37 ;  /* 0x0000008024277824 */ /* 0x000fe200078e0225 */
[----:B------:R-:W-:Y:S01]  /*6000*/  @P1 SEL R2, RZ, 0xffffffff, P3 ;  /* 0xffffffffff021807 */ /* 0x000fe20001800000 */
[----:B------:R-:W-:Y:S01]  /*6010*/  IMAD R87, R94, -0x10, R92 ;  /* 0xfffffff05e577824 */ /* 0x000fe200078e025c */
[----:B------:R-:W-:Y:S01]  /*6020*/  LOP3.LUT R90, R90, 0x1, RZ, 0x3c, !PT ;  /* 0x000000015a5a7812 */ /* 0x000fe200078e3cff */
[----:B------:R-:W-:Y:S01]  /*6030*/  IMAD.MOV.U32 R46, RZ, RZ, RZ ;  /* 0x000000ffff2e7224 */ /* 0x000fe200078e00ff */
[----:B------:R-:W-:Y:S02]  /*6040*/  @P0 SEL R2, R3, R2, !P2 ;  /* 0x0000000203020207 */ /* 0x000fe40005000000 */
[----:B------:R-:W-:Y:S02]  /*6050*/  CS2R R74, SRZ ;  /* 0x00000000004a7805 */ /* 0x000fe4000001ff00 */
[----:B------:R-:W-:Y:S02]  /*6060*/  LEA R99, R36, UR44, 0x3 ;  /* 0x0000002c24637c11 */ /* 0x000fe4000f8e18ff */
[----:B------:R-:W-:Y:S02]  /*6070*/  CS2R R72, SRZ ;  /* 0x0000000000487805 */ /* 0x000fe4000001ff00 */
[----:B------:R-:W-:Y:S02]  /*6080*/  @P1 LOP3.LUT R2, R2, 0x1, RZ, 0xc0, !PT ;  /* 0x0000000102021812 */ /* 0x000fe400078ec0ff */
[----:B------:R-:W-:Y:S02]  /*6090*/  CS2R R66, SRZ ;  /* 0x0000000000427805 */ /* 0x000fe4000001ff00 */
[----:B-1----:R-:W-:Y:S02]  /*60a0*/  SHF.L.U32 R0, R89, 0x1f, RZ ;  /* 0x0000001f59007819 */ /* 0x002fe400000006ff */
[----:B------:R-:W-:Y:S02]  /*60b0*/  CS2R R64, SRZ ;  /* 0x0000000000407805 */ /* 0x000fe4000001ff00 */
[----:B------:R-:W-:Y:S02]  /*60c0*/  ISETP.NE.U32.OR P5, PT, R2, 0x1, !P1 ;  /* 0x000000010200780c */ /* 0x000fe40004fa5470 */
[----:B------:R-:W-:Y:S02]  /*60d0*/  CS2R R58, SRZ ;  /* 0x00000000003a7805 */ /* 0x000fe4000001ff00 */
[----:B------:R-:W-:Y:S02]  /*60e0*/  PLOP3.LUT P2, PT, PT, PT, UP1, 0x80, 0x8 ;  /* 0x000000000008781c */ /* 0x000fe40003f4f018 */
[----:B------:R-:W-:Y:S02]  /*60f0*/  CS2R R56, SRZ ;  /* 0x0000000000387805 */ /* 0x000fe4000001ff00 */
[----:B------:R-:W-:Y:S02]  /*6100*/  LOP3.LUT P4, R85, R80, 0xff, RZ, 0xc0, !PT ;  /* 0x000000ff50557812 */ /* 0x000fe4000788c0ff */
[----:B------:R-:W-:Y:S02]  /*6110*/  CS2R R50, SRZ ;  /* 0x0000000000327805 */ /* 0x000fe4000001ff00 */
[----:B------:R-:W-:Y:S02]  /*6120*/  SEL R2, RZ, 0xffffffff, P3 ;  /* 0xffffffffff027807 */ /* 0x000fe40001800000 */
[----:B------:R-:W-:Y:S02]  /*6130*/  CS2R R48, SRZ ;  /* 0x0000000000307805 */ /* 0x000fe4000001ff00 */
[----:B------:R-:W-:Y:S02]  /*6140*/  P2R R98, PR, RZ, 0x20 ;  /* 0x00000020ff627803 */ /* 0x000fe40000000000 */
[----:B------:R-:W-:Y:S02]  /*6150*/  @P5 SHF.L.U32 R4, R90, 0x1f, RZ ;  /* 0x0000001f5a045819 */ /* 0x000fe400000006ff */
[----:B------:R-:W-:Y:S02]  /*6160*/  @P2 SEL R2, R3, R2, !P4 ;  /* 0x0000000203022207 */ /* 0x000fe40006000000 */
[----:B------:R-:W1:Y:S02]  /*6170*/  @P5 SYNCS.PHASECHK.TRANS64.TRYWAIT P1, [UR44+0x60], R4 ;  /* 0x00006004ff0055a7 */ /* 0x000e64000802112c */
[----:B------:R-:W-:Y:S04]  /*6180*/  LOP3.LUT R2, R2, 0x1, RZ, 0xc0, !PT ;  /* 0x0000000102027812 */ /* 0x000fe800078ec0ff */
[----:B------:R-:W-:Y:S04]  /*6190*/  ISETP.NE.U32.AND P2, PT, R2, 0x1, PT ;  /* 0x000000010200780c */ /* 0x000fe80003f45070 */
[----:B------:R-:W-:Y:S01]  /*61a0*/  P2R R60, PR, RZ, 0x4 ;  /* 0x00000004ff3c7803 */ /* 0x000fe20000000000 */
[----:B------:R2:W4:Y:S01]  /*61b0*/  SYNCS.PHASECHK.TRANS64.TRYWAIT P0, [R99+URZ+0xd0], R0 ;  /* 0x0000d000630075a7 */ /* 0x00052200080011ff */
[----:B-1----:R-:W-:Y:S01]  /*61c0*/  @P5 SEL R47, RZ, 0x1, !P1 ;  /* 0x00000001ff2f5807 */ /* 0x002fe20004800000 */
[----:B--2---:R-:W-:Y:S06]  /*61d0*/  @!P5 BRA `(.L_x_100) ;  /* 0x000000000058d947 */ /* 0x004fec0003800000 */
[----:B------:R-:W-:Y:S01]  /*61e0*/  IMAD.MOV.U32 R75, RZ, RZ, RZ ;  /* 0x000000ffff4b7224 */ /* 0x000fe200078e00ff */
[----:B------:R-:W-:Y:S01]  /*61f0*/  ISETP.NE.AND P1, PT, R47, RZ, PT ;  /* 0x000000ff2f00720c */ /* 0x000fe20003f25270 */
[----:B------:R-:W-:Y:S01]  /*6200*/  BSSY B0, `(.L_x_101) ;  /* 0x000000c000007945 */ /* 0x000fe20003800000 */
[----:B------:R-:W-:Y:S02]  /*6210*/  CS2R R50, SRZ ;  /* 0x0000000000327805 */ /* 0x000fe4000001ff00 */
[----:B------:R-:W-:Y:S02]  /*6220*/  CS2R R48, SRZ ;  /* 0x0000000000307805 */ /* 0x000fe4000001ff00 */
[----:B------:R-:W-:Y:S02]  /*6230*/  CS2R R58, SRZ ;  /* 0x00000000003a7805 */ /* 0x000fe4000001ff00 */
[----:B------:R-:W-:Y:S02]  /*6240*/  CS2R R56, SRZ ;  /* 0x0000000000387805 */ /* 0x000fe4000001ff00 */
[----:B------:R-:W-:Y:S02]  /*6250*/  CS2R R66, SRZ ;  /* 0x0000000000427805 */ /* 0x000fe4000001ff00 */
[----:B------:R-:W-:Y:S02]  /*6260*/  CS2R R64, SRZ ;  /* 0x0000000000407805 */ /* 0x000fe4000001ff00 */
[----:B------:R-:W-:Y:S01]  /*6270*/  CS2R R72, SRZ ;  /* 0x0000000000487805 */ /* 0x000fe2000001ff00 */
[----:B------:R-:W-:Y:S06]  /*6280*/  @P1 BRA `(.L_x_102) ;  /* 0x00000000000c1947 */ /* 0x000fec0003800000 */
[----:B------:R-:W-:Y:S04]  /*6290*/  SHF.L.U32 R3, R90, 0x1f, RZ ;  /* 0x0000001f5a037819 */ /* 0x000fe800000006ff */
[----:B------:R-:W1:Y:S02]  /*62a0*/  SYNCS.PHASECHK.TRANS64.TRYWAIT P1, [UR44+0x60], R3 ;  /* 0x00006003ff0075a7 */ /* 0x000e64000802112c */
[----:B-1----:R-:W-:Y:S05]  /*62b0*/  @!P1 BRA `(.L_x_103) ;  /* 0x0000003c00a89947 */ /* 0x002fea0003800000 */
.L_x_102:
[----:B------:R-:W-:Y:S05]  /*62c0*/  BSYNC B0 ;  /* 0x0000000000007941 */ /* 0x000fea0003800000 */
.L_x_101:
[----:B------:R-:W-:Y:S01]  /*62d0*/  ISETP.NE.AND P1, PT, R60, RZ, PT ;  /* 0x000000ff3c00720c */ /* 0x000fe20003f25270 */
[----:B------:R-:W-:Y:S11]  /*62e0*/  HFMA2 R46, -RZ, RZ, 0, 5.9604644775390625e-08 ;  /* 0x00000001ff2e7431 */ /* 0x000ff600000001ff */
[----:B------:R-:W-:Y:S01]  /*62f0*/  @!UPT UIADD3 URZ, UPT, UPT, URZ, URZ, URZ ;  /* 0x000000fffffff290 */ /* 0x000fe2000fffe0ff */
[----:B------:R2:W1:Y:S04]  /*6300*/  @P1 LDS.128 R48, [R93] ;  /* 0x000000005d301984 */ /* 0x0004680000000c00 */
[----:B------:R2:W1:Y:S04]  /*6310*/  @P1 LDS.128 R56, [R92+0x10] ;  /* 0x000010005c381984 */ /* 0x0004680000000c00 */
[----:B------:R2:W1:Y:S04]  /*6320*/  @P1 LDS.128 R64, [R91+0x20] ;  /* 0x000020005b401984 */ /* 0x0004680000000c00 */
[----:B------:R2:W1:Y:S02]  /*6330*/  @P1 LDS.128 R72, [R87+0x30] ;  /* 0x0000300057481984 */ /* 0x0004640000000c00 */
.L_x_100:
[----:B------:R-:W-:Y:S05]  /*6340*/  BSYNC B1 ;  /* 0x0000000000017941 */ /* 0x000fea0003800000 */
.L_x_99:
[----:B-1----:R-:W-:Y:S04]  /*6350*/  SHF.R.U32.HI R2, RZ, 0x15, R39 ;  /* 0x00000015ff027819 */ /* 0x002fe80000011627 */
[----:B------:R-:W-:Y:S01]  /*6360*/  LOP3.LUT P1, RZ, R2, 0x3, R81, 0x48, !PT ;  /* 0x0000000302ff7812 */ /* 0x000fe20007824851 */
[----:B------:R-:W-:Y:S01]  /*6370*/  @!UPT UIADD3 URZ, UPT, UPT, URZ, URZ, URZ ;  /* 0x000000fffffff290 */ /* 0x000fe2000fffe0ff */
[----:B----4-:R-:W-:Y:S11]  /*6380*/  @P0 BRA `(.L_x_104) ;  /* 0x0000000000080947 */ /* 0x010ff60003800000 */
[----:B------:R-:W1:Y:S02]  /*6390*/  SYNCS.PHASECHK.TRANS64.TRYWAIT P0, [R99+URZ+0xd0], R0 ;  /* 0x0000d000630075a7 */ /* 0x000e6400080011ff */
[----:B-1----:R-:W-:Y:S05]  /*63a0*/  @!P0 BRA `(.L_x_105) ;  /* 0x0000003c00848947 */ /* 0x002fea0003800000 */
.L_x_104:
[----:B------:R-:W-:Y:S05]  /*63b0*/  @!P1 BRA `(.L_x_106) ;  /* 0x0000000000409947 */ /* 0x000fea0003800000 */
[----:B------:R-:W4:Y:S01]  /*63c0*/  LDCU.64 UR8, c[0x4][0x70] ;  /* 0x01000e00ff0877ac */ /* 0x000f220008000a00 */
[----:B------:R-:W-:Y:S01]  /*63d0*/  MOV R3, 0x0 ;  /* 0x0000000000037802 */ /* 0x000fe20000000f00 */
[----:B------:R-:W-:Y:S02]  /*63e0*/  HFMA2 R12, -RZ, RZ, 0, 5.9604644775390625e-08 ;  /* 0x00000001ff0c7431 */ /* 0x000fe400000001ff */
[----:B------:R-:W-:Y:S02]  /*63f0*/  IMAD.MOV.U32 R8, RZ, RZ, 0x192 ;  /* 0x00000192ff087424 */ /* 0x000fe400078e00ff */
[----:B------:R-:W-:Y:S01]  /*6400*/  IMAD.MOV.U32 R13, RZ, RZ, RZ ;  /* 0x000000ffff0d7224 */ /* 0x000fe200078e00ff */
[----:B------:R-:W5:Y:S01]  /*6410*/  LDCU.64 UR6, c[0x4][0x78] ;  /* 0x01000f00ff0677ac */ /* 0x000f620008000a00 */
[----:B------:R-:W1:Y:S01]  /*6420*/  LDC.64 R2, c[0x4][R3] ;  /* 0x0100000003027b82 */ /* 0x000e620000000a00 */
[----:B------:R-:W2:Y:S01]  /*6430*/  LDCU.64 UR4, c[0x4][0x10] ;  /* 0x01000200ff0477ac */ /* 0x000ea20008000a00 */
[----:B----4-:R-:W-:Y:S01]  /*6440*/  MOV R5, UR9 ;  /* 0x0000000900057c02 */ /* 0x010fe20008000f00 */
[----:B------:R-:W-:Y:S01]  /*6450*/  IMAD.U32 R4, RZ, RZ, UR8 ;  /* 0x00000008ff047e24 */ /* 0x000fe2000f8e00ff */
[----:B-----5:R-:W-:Y:S01]  /*6460*/  MOV R7, UR7 ;  /* 0x0000000700077c02 */ /* 0x020fe20008000f00 */
[----:B------:R-:W-:Y:S01]  /*6470*/  IMAD.U32 R6, RZ, RZ, UR6 ;  /* 0x00000006ff067e24 */ /* 0x000fe2000f8e00ff */
[----:B--2---:R-:W-:Y:S01]  /*6480*/  MOV R11, UR5 ;  /* 0x00000005000b7c02 */ /* 0x004fe20008000f00 */
[----:B------:R-:W-:Y:S02]  /*6490*/  IMAD.U32 R10, RZ, RZ, UR4 ;  /* 0x00000004ff0a7e24 */ /* 0x000fe4000f8e00ff */
[----:B------:R-:W-:Y:S07]  /*64a0*/  LEPC R20, `(.L_x_106) ;  /* 0x000000001014794e */ /* 0x000fee0000000000 */
[----:B-1-3--:R-:W-:Y:S05]  /*64b0*/  CALL.ABS.NOINC R2 ;  /* 0x0000000002007343 */ /* 0x00afea0003c00000 */
.L_x_106:
[----:B------:R-:W-:Y:S05]  /*64c0*/  WARPSYNC.ALL ;  /* 0x0000000000007948 */ /* 0x000fea0003800000 */
[----:B------:R-:W-:Y:S01]  /*64d0*/  R2UR UR4, R39 ;  /* 0x00000000270472ca */ /* 0x000fe200000e0000 */
[--C-:B------:R-:W-:Y:S01]  /*64e0*/  HADD2.F32 R40, -RZ, R48.reuse.H0_H0 ;  /* 0x20000030ff287230 */ /* 0x100fe20000004100 */
[----:B------:R-:W-:Y:S01]  /*64f0*/  ISETP.NE.AND P0, PT, R95, RZ, PT ;  /* 0x000000ff5f00720c */ /* 0x000fe20003f05270 */
[----:B------:R-:W-:Y:S01]  /*6500*/  HADD2.F32 R43, -RZ, R48.H1_H1 ;  /* 0x30000030ff2b7230 */ /* 0x000fe20000004100 */
[----:B------:R-:W-:Y:S01]  /*6510*/  BSSY.RECONVERGENT B0, `(.L_x_107) ;  /* 0x0000086000007945 */ /* 0x000fe20003800200 */
[----:B------:R-:W-:Y:S02]  /*6520*/  HADD2.F32 R42, -RZ, R49.H0_H0 ;  /* 0x20000031ff2a7230 */ /* 0x000fe40000004100 */
[----:B------:R-:W-:Y:S02]  /*6530*/  HADD2.F32 R45, -RZ, R51.H0_H0 ;  /* 0x20000033ff2d7230 */ /* 0x000fe40000004100 */
[----:B------:R-:W-:Y:S04]  /*6540*/  HADD2.F32 R44, -RZ, R75.H1_H1 ;  /* 0x3000004bff2c7230 */ /* 0x000fe80000004100 */
[----:B------:R-:W1:Y:S02]  /*6550*/  LDTM.x32 R4, tmem[UR4] ;  /* 0x00000004000479ee */ /* 0x000e6400082c0000 */
[C---:B-1-3--:R-:W-:Y:S01]  /*6560*/  FMUL R0, R38.reuse, R4 ;  /* 0x0000000426007220 */ /* 0x04afe20000400000 */
[C---:B------:R-:W-:Y:S01]  /*6570*/  FMUL R2, R38.reuse, R5 ;  /* 0x0000000526027220 */ /* 0x040fe20000400000 */
[C---:B------:R-:W-:Y:S01]  /*6580*/  FMUL R3, R38.reuse, R6 ;  /* 0x0000000626037220 */ /* 0x040fe20000400000 */
[C---:B------:R-:W-:Y:S01]  /*6590*/  FMUL R7, R38.reuse, R7 ;  /* 0x0000000726077220 */ /* 0x040fe20000400000 */
[C---:B------:R-:W-:Y:S01]  /*65a0*/  FFMA R0, R41.reuse, R40, R0 ;  /* 0x0000002829007223 */ /* 0x040fe20000000000 */
[----:B------:R-:W-:Y:S02]  /*65b0*/  HADD2.F32 R40, -RZ, R49.H1_H1 ;  /* 0x30000031ff287230 */ /* 0x000fe40000004100 */
[C---:B------:R-:W-:Y:S01]  /*65c0*/  FFMA R2, R41.reuse, R43, R2 ;  /* 0x0000002b29027223 */ /* 0x040fe20000000002 */
[C---:B------:R-:W-:Y:S01]  /*65d0*/  FFMA R3, R41.reuse, R42, R3 ;  /* 0x0000002a29037223 */ /* 0x040fe20000000003 */
[--C-:B------:R-:W-:Y:S02]  /*65e0*/  HADD2.F32 R43, -RZ, R50.reuse.H0_H0 ;  /* 0x20000032ff2b7230 */ /* 0x100fe40000004100 */
[----:B------:R-:W-:Y:S01]  /*65f0*/  FMUL R4, R38, R8 ;  /* 0x0000000826047220 */ /* 0x000fe20000400000 */
[----:B------:R-:W-:Y:S01]  /*6600*/  HADD2.F32 R42, -RZ, R50.H1_H1 ;  /* 0x30000032ff2a7230 */ /* 0x000fe20000004100 */
[----:B------:R-:W-:Y:S01]  /*6610*/  F2FP.F16.F32.PACK_AB R52, R2, R0 ;  /* 0x000000000234723e */ /* 0x000fe200000000ff */
[C---:B------:R-:W-:Y:S01]  /*6620*/  FFMA R7, R41.reuse, R40, R7 ;  /* 0x0000002829077223 */ /* 0x040fe20000000007 */
[----:B------:R-:W-:Y:S01]  /*6630*/  FFMA R4, R41, R43, R4 ;  /* 0x0000002b29047223 */ /* 0x000fe20000000004 */
[C---:B------:R-:W-:Y:S01]  /*6640*/  FMUL R5, R38.reuse, R9 ;  /* 0x0000000926057220 */ /* 0x040fe20000400000 */
[C---:B------:R-:W-:Y:S01]  /*6650*/  FMUL R6, R38.reuse, R10 ;  /* 0x0000000a26067220 */ /* 0x040fe20000400000 */
[----:B------:R-:W-:Y:S01]  /*6660*/  HADD2.F32 R40, -RZ, R51.H1_H1 ;  /* 0x30000033ff287230 */ /* 0x000fe20000004100 */
[----:B------:R-:W-:Y:S01]  /*6670*/  F2FP.F16.F32.PACK_AB R53, R7, R3 ;  /* 0x000000030735723e */ /* 0x000fe200000000ff */
[C---:B------:R-:W-:Y:S01]  /*6680*/  FFMA R5, R41.reuse, R42, R5 ;  /* 0x0000002a29057223 */ /* 0x040fe20000000005 */
[----:B------:R-:W-:Y:S01]  /*6690*/  FFMA R6, R41, R45, R6 ;  /* 0x0000002d29067223 */ /* 0x000fe20000000006 */
[C---:B------:R-:W-:Y:S01]  /*66a0*/  FMUL R11, R38.reuse, R11 ;  /* 0x0000000b260b7220 */ /* 0x040fe20000400000 */
[--C-:B------:R-:W-:Y:S02]  /*66b0*/  HADD2.F32 R43, -RZ, R56.reuse.H0_H0 ;  /* 0x20000038ff2b7230 */ /* 0x100fe40000004100 */
[C---:B------:R-:W-:Y:S01]  /*66c0*/  FMUL R8, R38.reuse, R12 ;  /* 0x0000000c26087220 */ /* 0x040fe20000400000 */
[----:B------:R-:W-:Y:S01]  /*66d0*/  F2FP.F16.F32.PACK_AB R54, R5, R4 ;  /* 0x000000040536723e */ /* 0x000fe200000000ff */
[C---:B------:R-:W-:Y:S01]  /*66e0*/  FFMA R11, R41.reuse, R40, R11 ;  /* 0x00000028290b7223 */ /* 0x040fe2000000000b */
[----:B------:R-:W-:Y:S02]  /*66f0*/  HADD2.F32 R40, -RZ, R56.H1_H1 ;  /* 0x30000038ff287230 */ /* 0x000fe40000004100 */
[----:B------:R-:W-:Y:S01]  /*6700*/  FFMA R8, R41, R43, R8 ;  /* 0x0000002b29087223 */ /* 0x000fe20000000008 */
[C---:B------:R-:W-:Y:S01]  /*6710*/  FMUL R9, R38.reuse, R13 ;  /* 0x0000000d26097220 */ /* 0x040fe20000400000 */
[--C-:B------:R-:W-:Y:S01]  /*6720*/  HADD2.F32 R45, -RZ, R57.reuse.H0_H0 ;  /* 0x20000039ff2d7230 */ /* 0x100fe20000004100 */
[----:B------:R-:W-:Y:S01]  /*6730*/  F2FP.F16.F32.PACK_AB R55, R11, R6 ;  /* 0x000000060b37723e */ /* 0x000fe200000000ff */
[C---:B------:R-:W-:Y:S01]  /*6740*/  FMUL R10, R38.reuse, R14 ;  /* 0x0000000e260a7220 */ /* 0x040fe20000400000 */
[----:B------:R-:W-:Y:S02]  /*6750*/  HADD2.F32 R42, -RZ, R57.H1_H1 ;  /* 0x30000039ff2a7230 */ /* 0x000fe40000004100 */
[C---:B------:R-:W-:Y:S01]  /*6760*/  FFMA R9, R41.reuse, R40, R9 ;  /* 0x0000002829097223 */ /* 0x040fe20000000009 */
[C---:B------:R-:W-:Y:S01]  /*6770*/  FMUL R15, R38.reuse, R15 ;  /* 0x0000000f260f7220 */ /* 0x040fe20000400000 */
[----:B------:R1:W-:Y:S01]  /*6780*/  STS.128 [R93], R52 ;  /* 0x000000345d007388 */ /* 0x0003e20000000c00 */
[----:B------:R-:W-:Y:S01]  /*6790*/  FFMA R10, R41, R45, R10 ;  /* 0x0000002d290a7223 */ /* 0x000fe2000000000a */
[--C-:B------:R-:W-:Y:S01]  /*67a0*/  HADD2.F32 R40, -RZ, R58.reuse.H0_H0 ;  /* 0x2000003aff287230 */ /* 0x100fe20000004100 */
[----:B------:R-:W-:Y:S01]  /*67b0*/  F2FP.F16.F32.PACK_AB R68, R9, R8 ;  /* 0x000000080944723e */ /* 0x000fe200000000ff */
[----:B------:R-:W-:Y:S01]  /*67c0*/  FFMA R15, R41, R42, R15 ;  /* 0x0000002a290f7223 */ /* 0x000fe2000000000f */
[C---:B------:R-:W-:Y:S01]  /*67d0*/  FMUL R12, R38.reuse, R16 ;  /* 0x00000010260c7220 */ /* 0x040fe20000400000 */
[----:B------:R-:W-:Y:S02]  /*67e0*/  HADD2.F32 R42, -RZ, R58.H1_H1 ;  /* 0x3000003aff2a7230 */ /* 0x000fe40000004100 */
[C---:B------:R-:W-:Y:S01]  /*67f0*/  FMUL R13, R38.reuse, R17 ;  /* 0x00000011260d7220 */ /* 0x040fe20000400000 */
[--C-:B------:R-:W-:Y:S01]  /*6800*/  HADD2.F32 R43, -RZ, R59.reuse.H0_H0 ;  /* 0x2000003bff2b7230 */ /* 0x100fe20000004100 */
[----:B------:R-:W-:Y:S01]  /*6810*/  F2FP.F16.F32.PACK_AB R69, R15, R10 ;  /* 0x0000000a0f45723e */ /* 0x000fe200000000ff */
[C---:B------:R-:W-:Y:S01]  /*6820*/  FFMA R12, R41.reuse, R40, R12 ;  /* 0x00000028290c7223 */ /* 0x040fe2000000000c */
[C---:B------:R-:W-:Y:S01]  /*6830*/  FFMA R13, R41.reuse, R42, R13 ;  /* 0x0000002a290d7223 */ /* 0x040fe2000000000d */
[C---:B------:R-:W-:Y:S01]  /*6840*/  FMUL R14, R38.reuse, R18 ;  /* 0x00000012260e7220 */ /* 0x040fe20000400000 */
[----:B------:R-:W-:Y:S02]  /*6850*/  HADD2.F32 R40, -RZ, R59.H1_H1 ;  /* 0x3000003bff287230 */ /* 0x000fe40000004100 */
[C---:B------:R-:W-:Y:S01]  /*6860*/  FMUL R19, R38.reuse, R19 ;  /* 0x0000001326137220 */ /* 0x040fe20000400000 */
[C---:B------:R-:W-:Y:S01]  /*6870*/  FMUL R16, R38.reuse, R20 ;  /* 0x0000001426107220 */ /* 0x040fe20000400000 */
[C---:B------:R-:W-:Y:S01]  /*6880*/  FFMA R14, R41.reuse, R43, R14 ;  /* 0x0000002b290e7223 */ /* 0x040fe2000000000e */
[--C-:B------:R-:W-:Y:S02]  /*6890*/  HADD2.F32 R43, -RZ, R64.reuse.H0_H0 ;  /* 0x20000040ff2b7230 */ /* 0x100fe40000004100 */
[C---:B------:R-:W-:Y:S01]  /*68a0*/  FFMA R19, R41.reuse, R40, R19 ;  /* 0x0000002829137223 */ /* 0x040fe20000000013 */
[----:B------:R-:W-:Y:S02]  /*68b0*/  HADD2.F32 R42, -RZ, R64.H1_H1 ;  /* 0x30000040ff2a7230 */ /* 0x000fe40000004100 */
[C---:B------:R-:W-:Y:S01]  /*68c0*/  FMUL R17, R38.reuse, R21 ;  /* 0x0000001526117220 */ /* 0x040fe20000400000 */
[--C-:B------:R-:W-:Y:S02]  /*68d0*/  HADD2.F32 R45, -RZ, R65.reuse.H0_H0 ;  /* 0x20000041ff2d7230 */ /* 0x100fe40000004100 */
[C---:B------:R-:W-:Y:S01]  /*68e0*/  FMUL R18, R38.reuse, R22 ;  /* 0x0000001626127220 */ /* 0x040fe20000400000 */
[----:B------:R-:W-:Y:S02]  /*68f0*/  HADD2.F32 R40, -RZ, R65.H1_H1 ;  /* 0x30000041ff287230 */ /* 0x000fe40000004100 */
[C---:B------:R-:W-:Y:S01]  /*6900*/  FMUL R23, R38.reuse, R23 ;  /* 0x0000001726177220 */ /* 0x040fe20000400000 */
[C---:B------:R-:W-:Y:S01]  /*6910*/  FFMA R16, R41.reuse, R43, R16 ;  /* 0x0000002b29107223 */ /* 0x040fe20000000010 */
[C---:B------:R-:W-:Y:S01]  /*6920*/  FFMA R17, R41.reuse, R42, R17 ;  /* 0x0000002a29117223 */ /* 0x040fe20000000011 */
[C---:B------:R-:W-:Y:S01]  /*6930*/  FFMA R18, R41.reuse, R45, R18 ;  /* 0x0000002d29127223 */ /* 0x040fe20000000012 */
[C---:B------:R-:W-:Y:S01]  /*6940*/  FFMA R23, R41.reuse, R40, R23 ;  /* 0x0000002829177223 */ /* 0x040fe20000000017 */
[--C-:B------:R-:W-:Y:S02]  /*6950*/  HADD2.F32 R43, -RZ, R66.reuse.H0_H0 ;  /* 0x20000042ff2b7230 */ /* 0x100fe40000004100 */
[C---:B------:R-:W-:Y:S01]  /*6960*/  FMUL R20, R38.reuse, R24 ;  /* 0x0000001826147220 */ /* 0x040fe20000400000 */
        /* <DEDUP_REMOVED lines=9> */
[----:B------:R-:W-:Y:S01]  /*6a00*/  FFMA R27, R41, R42, R27 ;  /* 0x0000002a291b7223 */ /* 0x000fe2000000001b */
[--C-:B------:R-:W-:Y:S02]  /*6a10*/  HADD2.F32 R40, -RZ, R72.reuse.H0_H0 ;  /* 0x20000048ff287230 */ /* 0x100fe40000004100 */
[C---:B------:R-:W-:Y:S01]  /*6a20*/  FMUL R24, R38.reuse, R28 ;  /* 0x0000001c26187220 */ /* 0x040fe20000400000 */
[----:B------:R-:W-:Y:S02]  /*6a30*/  HADD2.F32 R42, -RZ, R72.H1_H1 ;  /* 0x30000048ff2a7230 */ /* 0x000fe40000004100 */
[C---:B------:R-:W-:Y:S01]  /*6a40*/  FMUL R25, R38.reuse, R29 ;  /* 0x0000001d26197220 */ /* 0x040fe20000400000 */
[--C-:B------:R-:W-:Y:S02]  /*6a50*/  HADD2.F32 R43, -RZ, R73.reuse.H0_H0 ;  /* 0x20000049ff2b7230 */ /* 0x100fe40000004100 */
[C---:B------:R-:W-:Y:S01]  /*6a60*/  FMUL R26, R38.reuse, R30 ;  /* 0x0000001e261a7220 */ /* 0x040fe20000400000 */
[----:B------:R-:W-:Y:S01]  /*6a70*/  F2FP.F16.F32.PACK_AB R70, R13, R12 ;  /* 0x0000000c0d46723e */ /* 0x000fe200000000ff */
[----:B------:R-:W-:Y:S01]  /*6a80*/  FFMA R24, R41, R40, R24 ;  /* 0x0000002829187223 */ /* 0x000fe20000000018 */
[----:B------:R-:W-:Y:S01]  /*6a90*/  F2FP.F16.F32.PACK_AB R71, R19, R14 ;  /* 0x0000000e1347723e */ /* 0x000fe200000000ff */
[C---:B------:R-:W-:Y:S01]  /*6aa0*/  FFMA R25, R41.reuse, R42, R25 ;  /* 0x0000002a29197223 */ /* 0x040fe20000000019 */
[C---:B------:R-:W-:Y:S01]  /*6ab0*/  FFMA R26, R41.reuse, R43, R26 ;  /* 0x0000002b291a7223 */ /* 0x040fe2000000001a */
[----:B------:R-:W-:Y:S02]  /*6ac0*/  HADD2.F32 R40, -RZ, R73.H1_H1 ;  /* 0x30000049ff287230 */ /* 0x000fe40000004100 */
[C---:B------:R-:W-:Y:S01]  /*6ad0*/  FMUL R31, R38.reuse, R31 ;  /* 0x0000001f261f7220 */ /* 0x040fe20000400000 */
[----:B------:R1:W-:Y:S01]  /*6ae0*/  STS.128 [R92+0x10], R68 ;  /* 0x000010445c007388 */ /* 0x0003e20000000c00 */
[--C-:B------:R-:W-:Y:S02]  /*6af0*/  HADD2.F32 R43, -RZ, R74.reuse.H0_H0 ;  /* 0x2000004aff2b7230 */ /* 0x100fe40000004100 */
[C---:B------:R-:W-:Y:S01]  /*6b00*/  FMUL R28, R38.reuse, R32 ;  /* 0x00000020261c7220 */ /* 0x040fe20000400000 */
[----:B------:R-:W-:Y:S02]  /*6b10*/  HADD2.F32 R42, -RZ, R74.H1_H1 ;  /* 0x3000004aff2a7230 */ /* 0x000fe40000004100 */
[C---:B------:R-:W-:Y:S01]  /*6b20*/  FMUL R29, R38.reuse, R33 ;  /* 0x00000021261d7220 */ /* 0x040fe20000400000 */
[----:B------:R-:W-:Y:S02]  /*6b30*/  HADD2.F32 R45, -RZ, R75.H0_H0 ;  /* 0x2000004bff2d7230 */ /* 0x000fe40000004100 */
[C---:B------:R-:W-:Y:S01]  /*6b40*/  FMUL R30, R38.reuse, R34 ;  /* 0x00000022261e7220 */ /* 0x040fe20000400000 */
[----:B------:R-:W-:Y:S01]  /*6b50*/  FFMA R31, R41, R40, R31 ;  /* 0x00000028291f7223 */ /* 0x000fe2000000001f */
[----:B------:R-:W-:Y:S01]  /*6b60*/  FMUL R35, R38, R35 ;  /* 0x0000002326237220 */ /* 0x000fe20000400000 */
[----:B------:R-:W-:Y:S01]  /*6b70*/  F2FP.F16.F32.PACK_AB R100, R17, R16 ;  /* 0x000000101164723e */ /* 0x000fe200000000ff */
[----:B------:R-:W-:Y:S01]  /*6b80*/  FFMA R28, R41, R43, R28 ;  /* 0x0000002b291c7223 */ /* 0x000fe2000000001c */
[----:B------:R-:W-:Y:S01]  /*6b90*/  F2FP.F16.F32.PACK_AB R101, R23, R18 ;  /* 0x000000121765723e */ /* 0x000fe200000000ff */
[----:B------:R-:W-:Y:S01]  /*6ba0*/  FFMA R29, R41, R42, R29 ;  /* 0x0000002a291d7223 */ /* 0x000fe2000000001d */
[----:B------:R-:W-:Y:S01]  /*6bb0*/  F2FP.F16.F32.PACK_AB R102, R21, R20 ;  /* 0x000000141566723e */ /* 0x000fe200000000ff */
[----:B------:R-:W-:Y:S01]  /*6bc0*/  FFMA R30, R41, R45, R30 ;  /* 0x0000002d291e7223 */ /* 0x000fe2000000001e */
[----:B------:R-:W-:Y:S01]  /*6bd0*/  F2FP.F16.F32.PACK_AB R103, R27, R22 ;  /* 0x000000161b67723e */ /* 0x000fe200000000ff */
[----:B------:R-:W-:Y:S01]  /*6be0*/  FFMA R35, R41, R44, R35 ;  /* 0x0000002c29237223 */ /* 0x000fe20000000023 */
[----:B------:R-:W-:Y:S02]  /*6bf0*/  F2FP.F16.F32.PACK_AB R104, R25, R24 ;  /* 0x000000181968723e */ /* 0x000fe400000000ff */
[----:B------:R-:W-:Y:S01]  /*6c00*/  F2FP.F16.F32.PACK_AB R105, R31, R26 ;  /* 0x0000001a1f69723e */ /* 0x000fe200000000ff */
[----:B------:R1:W-:Y:S01]  /*6c10*/  STS.128 [R91+0x20], R100 ;  /* 0x000020645b007388 */ /* 0x0003e20000000c00 */
[----:B------:R-:W-:Y:S02]  /*6c20*/  F2FP.F16.F32.PACK_AB R106, R29, R28 ;  /* 0x0000001c1d6a723e */ /* 0x000fe400000000ff */
[----:B------:R-:W-:Y:S05]  /*6c30*/  F2FP.F16.F32.PACK_AB R107, R35, R30 ;  /* 0x0000001e236b723e */ /* 0x000fea00000000ff */
[----:B------:R1:W-:Y:S01]  /*6c40*/  STS.128 [R87+0x30], R104 ;  /* 0x0000306857007388 */ /* 0x0003e20000000c00 */
[----:B------:R-:W-:Y:S01]  /*6c50*/  @!PT LDS RZ, [RZ] ;  /* 0x00000000fffff984 */ /* 0x000fe20000000800 */
[----:B------:R-:W-:Y:S01]  /*6c60*/  @!PT LDS RZ, [RZ] ;  /* 0x00000000fffff984 */ /* 0x000fe20000000800 */
[----:B------:R-:W-:Y:S01]  /*6c70*/  @!PT LDS RZ, [RZ] ;  /* 0x00000000fffff984 */ /* 0x000fe20000000800 */
[----:B------:R-:W-:Y:S01]  /*6c80*/  @!PT LDS RZ, [RZ] ;  /* 0x00000000fffff984 */ /* 0x000fe20000000800 */
[----:B------:R3:W-:Y:S07]  /*6c90*/  MEMBAR.ALL.CTA ;  /* 0x0000000000007992 */ /* 0x0007ee0000008000 */
[----:B---3--:R-:W3:Y:S02]  /*6ca0*/  FENCE.VIEW.ASYNC.S ;  /* 0x00000000000073c6 */ /* 0x008ee40000000000 */
[----:B---3--:R-:W-:Y:S06]  /*6cb0*/  BAR.SYNC.DEFER_BLOCKING 0x1, 0x80 ;  /* 0x0042000000007b1d */ /* 0x008fec0000010000 */
[----:B------:R-:W-:Y:S05]  /*6cc0*/  @P0 BRA `(.L_x_108) ;  /* 0x0000000000280947 */ /* 0x000fea0003800000 */
[----:B------:R-:W3:Y:S01]  /*6cd0*/  LDCU.64 UR6, c[0x0][0x348] ;  /* 0x00006900ff0677ac */ /* 0x000ee20008000a00 */
[----:B------:R-:W-:Y:S01]  /*6ce0*/  UIADD3 UR4, UPT, UPT, UR44, 0x200, URZ ;  /* 0x000002002c047890 */ /* 0x000fe2000fffe0ff */
[----:B------:R-:W-:Y:S05]  /*6cf0*/  UMOV UR51, UR36 ;  /* 0x0000002400337c82 */ /* 0x000fea0008000000 */
[----:B------:R-:W-:Y:S04]  /*6d00*/  MOV R84, UR4 ;  /* 0x0000000400547c02 */ /* 0x000fe80008000f00 */
[----:B------:R-:W-:Y:S01]  /*6d10*/  R2UR UR48, R84 ;  /* 0x00000000543072ca */ /* 0x000fe200000e0000 */
[----:B---3--:R-:W-:Y:S04]  /*6d20*/  UIADD3 UR4, UP0, UPT, UR6, 0x680, URZ ;  /* 0x0000068006047890 */ /* 0x008fe8000ff1e0ff */
[----:B------:R-:W-:Y:S09]  /*6d30*/  UIADD3.X UR5, UPT, UPT, URZ, UR7, URZ, UP0, !UPT ;  /* 0x00000007ff057290 */ /* 0x000ff200087fe4ff */
[----:B------:R3:W-:Y:S01]  /*6d40*/  UTMASTG.3D [UR48], [UR4] ;  /* 0x00000030040073b5 */ /* 0x0007e20008010000 */
[----:B------:R0:W-:Y:S01]  /*6d50*/  UTMACMDFLUSH ;  /* 0x00000000000079b7 */ /* 0x0001e20000000000 */
[----:B---3--:R-:W-:Y:S04]  /*6d60*/  DEPBAR.LE SB0, 0x1 ;  /* 0x000080400000791a */ /* 0x008fe80000000000 */
.L_x_108:
[----:B------:R-:W-:Y:S05]  /*6d70*/  BSYNC.RECONVERGENT B0 ;  /* 0x0000000000007941 */ /* 0x000fea0003800200 */
.L_x_107:
[----:B------:R-:W-:Y:S01]  /*6d80*/  BAR.SYNC.DEFER_BLOCKING 0x1, 0x80 ;  /* 0x0042000000007b1d */ /* 0x000fe20000010000 */
[----:B------:R-:W-:Y:S01]  /*6d90*/  ISETP.NE.AND P1, PT, R98, RZ, PT ;  /* 0x000000ff6200720c */ /* 0x000fe20003f25270 */
[----:B------:R-:W-:Y:S01]  /*6da0*/  UISETP.NE.AND UP0, UPT, UR52, URZ, UPT ;  /* 0x000000ff3400728c */ /* 0x000fe2000bf05270 */
[----:B------:R-:W-:Y:S11]  /*6db0*/  LEA R3, R46, UR44, 0x3 ;  /* 0x0000002c2e037c11 */ /* 0x000ff6000f8e18ff */
[----:B------:R-:W-:Y:S01]  /*6dc0*/  @P1 SHF.L.U32 R2, R90, 0x1f, RZ ;  /* 0x0000001f5a021819 */ /* 0x000fe200000006ff */
[----:B------:R-:W-:Y:S06]  /*6dd0*/  BRA.U !UP0, `(.L_x_109) ;  /* 0x0000000108247547 */ /* 0x000fec000b800000 */
[----:B------:R-:W-:Y:S01]  /*6de0*/  IMAD.U32 R5, RZ, RZ, UR46 ;  /* 0x0000002eff057e24 */ /* 0x000fe2000f8e00ff */
[----:B------:R-:W-:Y:S01]  /*6df0*/  MOV R0, UR47 ;  /* 0x0000002f00007c02 */ /* 0x000fe20008000f00 */
[----:B------:R-:W-:Y:S03]  /*6e00*/  UIADD3 UR4, UPT, UPT, UR46, 0x1, URZ ;  /* 0x000000012e047890 */ /* 0x000fe6000fffe0ff */
[----:B------:R-:W-:Y:S01]  /*6e10*/  @P1 LEA R5, R5, UR44, 0x3 ;  /* 0x0000002c05051c11 */ /* 0x000fe2000f8e18ff */
[----:B------:R-:W-:Y:S04]  /*6e20*/  UISETP.NE.AND UP0, UPT, UR4, 0x4, UPT ;  /* 0x000000040400788c */ /* 0x000fe8000bf05270 */
[----:B------:R-:W-:Y:S01]  /*6e30*/  @P1 VIADD R5, R5, 0x80 ;  /* 0x0000008005051836 */ /* 0x000fe20000000000 */
[----:B------:R-:W-:Y:S04]  /*6e40*/  USEL UR46, UR4, URZ, UP0 ;  /* 0x000000ff042e7287 */ /* 0x000fe80008000000 */
[----:B------:R-:W-:Y:S04]  /*6e50*/  @P1 PRMT R0, R0, 0x654, R5 ;  /* 0x0000065400001816 */ /* 0x000fe80000000005 */
[----:B------:R3:W-:Y:S04]  /*6e60*/  @P1 SYNCS.ARRIVE.TRANS64.RED.A1T0 RZ, [R0+URZ], RZ ;  /* 0x000000ff00ff19a7 */ /* 0x0007e800081004ff */
.L_x_109:
[----:B------:R-:W4:Y:S01]  /*6e70*/  @P1 SYNCS.PHASECHK.TRANS64.TRYWAIT P0, [R3+URZ+0x60], R2 ;  /* 0x00006002030015a7 */ /* 0x000f2200080011ff */
[----:B------:R-:W-:Y:S01]  /*6e80*/  BSSY B1, `(.L_x_110) ;  /* 0x0000016000017945 */ /* 0x000fe20003800000 */
[----:B----4-:R-:W-:Y:S03]  /*6e90*/  @P1 SEL R47, RZ, 0x1, !P0 ;  /* 0x00000001ff2f1807 */ /* 0x010fe60004000000 */
[----:B------:R-:W-:Y:S05]  /*6ea0*/  @!P1 BRA `(.L_x_111) ;  /* 0x00000000004c9947 */ /* 0x000fea0003800000 */
[----:B------:R-:W-:Y:S01]  /*6eb0*/  ISETP.NE.AND P0, PT, R47, RZ, PT ;  /* 0x000000ff2f00720c */ /* 0x000fe20003f05270 */
[----:B------:R-:W-:Y:S01]  /*6ec0*/  BSSY B0, `(.L_x_112) ;  /* 0x000000b000007945 */ /* 0x000fe20003800000 */
[----:B------:R-:W-:Y:S11]  /*6ed0*/  ISETP.NE.AND P1, PT, R60, RZ, PT ;  /* 0x000000ff3c00720c */ /* 0x000ff60003f25270 */
[----:B------:R-:W-:Y:S02]  /*6ee0*/  @!UPT UIADD3 URZ, UPT, UPT, URZ, URZ, URZ ;  /* 0x000000fffffff290 */ /* 0x000fe4000fffe0ff */
[C---:B------:R-:W-:Y:S01]  /*6ef0*/  @P1 IMAD R6, R46.reuse, 0x2000, R93 ;  /* 0x000020002e061824 */ /* 0x040fe200078e025d */
[C---:B------:R-:W-:Y:S01]  /*6f00*/  @P1 LEA R4, R46.reuse, R91, 0xd ;  /* 0x0000005b2e041211 */ /* 0x040fe200078e68ff */
[C---:B------:R-:W-:Y:S02]  /*6f10*/  @P1 IMAD R5, R46.reuse, 0x2000, R92 ;  /* 0x000020002e051824 */ /* 0x040fe400078e025c */
[----:B------:R-:W-:Y:S01]  /*6f20*/  @P1 IMAD R2, R46, 0x2000, R87 ;  /* 0x000020002e021824 */ /* 0x000fe200078e0257 */
[----:B------:R-:W-:Y:S06]  /*6f30*/  @P0 BRA `(.L_x_113) ;  /* 0x00000000000c0947 */ /* 0x000fec0003800000 */
[----:B---3--:R-:W-:Y:S04]  /*6f40*/  SHF.L.U32 R0, R90, 0x1f, RZ ;  /* 0x0000001f5a007819 */ /* 0x008fe800000006ff */
[----:B------:R-:W3:Y:S02]  /*6f50*/  SYNCS.PHASECHK.TRANS64.TRYWAIT P0, [R3+URZ+0x60], R0 ;  /* 0x00006000030075a7 */ /* 0x000ee400080011ff */
[----:B---3--:R-:W-:Y:S05]  /*6f60*/  @!P0 BRA `(.L_x_114) ;  /* 0x0000003000a88947 */ /* 0x008fea0003800000 */
.L_x_113:
[----:B------:R-:W-:Y:S05]  /*6f70*/  BSYNC B0 ;  /* 0x0000000000007941 */ /* 0x000fea0003800000 */
.L_x_112:
[----:B------:R-:W-:Y:S02]  /*6f80*/  ISETP.NE.AND P0, PT, R60, RZ, PT ;  /* 0x000000ff3c00720c */ /* 0x000fe40003f05270 */
[----:B------:R-:W-:Y:S11]  /*6f90*/  IADD3 R46, PT, PT, R46, 0x1, RZ ;  /* 0x000000012e2e7810 */ /* 0x000ff60007ffe0ff */
[----:B------:R4:W1:Y:S04]  /*6fa0*/  @P0 LDS.128 R48, [R6] ;  /* 0x0000000006300984 */ /* 0x0008680000000c00 */
[----:B------:R4:W1:Y:S04]  /*6fb0*/  @P0 LDS.128 R56, [R5+0x10] ;  /* 0x0000100005380984 */ /* 0x0008680000000c00 */
[----:B------:R4:W1:Y:S04]  /*6fc0*/  @P0 LDS.128 R64, [R4+0x20] ;  /* 0x0000200004400984 */ /* 0x0008680000000c00 */
[----:B------:R4:W1:Y:S02]  /*6fd0*/  @P0 LDS.128 R72, [R2+0x30] ;  /* 0x0000300002480984 */ /* 0x0008640000000c00 */
.L_x_111:
[----:B------:R-:W-:Y:S05]  /*6fe0*/  BSYNC B1 ;  /* 0x0000000000017941 */ /* 0x000fea0003800000 */
.L_x_110:
[----:B---3--:R-:W-:Y:S05]  /*6ff0*/  VIADD R0, R39, 0x20 ;  /* 0x0000002027007836 */ /* 0x008fea0000000000 */
[----:B------:R-:W-:Y:S04]  /*7000*/  SHF.R.U32.HI R0, RZ, 0x15, R0 ;  /* 0x00000015ff007819 */ /* 0x000fe80000011600 */
[----:B------:R-:W-:Y:S11]  /*7010*/  LOP3.LUT P0, RZ, R0, 0x3, R81, 0x48, !PT ;  /* 0x0000000300ff7812 */ /* 0x000ff60007804851 */
[----:B------:R-:W-:Y:S02]  /*7020*/  @!UPT UIADD3 URZ, UPT, UPT, URZ, URZ, URZ ;  /* 0x000000fffffff290 */ /* 0x000fe4000fffe0ff */
[----:B------:R-:W-:Y:S05]  /*7030*/  @!P0 BRA `(.L_x_115) ;  /* 0x0000000000408947 */ /* 0x000fea0003800000 */
[----:B------:R-:W3:Y:S01]  /*7040*/  LDCU.64 UR8, c[0x4][0x70] ;  /* 0x01000e00ff0877ac */ /* 0x000ee20008000a00 */
[----:B------:R-:W-:Y:S01]  /*7050*/  MOV R3, 0x0 ;  /* 0x0000000000037802 */ /* 0x000fe20000000f00 */
[----:B------:R-:W-:Y:S02]  /*7060*/  HFMA2 R12, -RZ, RZ, 0, 5.9604644775390625e-08 ;  /* 0x00000001ff0c7431 */ /* 0x000fe400000001ff */
[----:B------:R-:W-:Y:S02]  /*7070*/  IMAD.MOV.U32 R8, RZ, RZ, 0x192 ;  /* 0x00000192ff087424 */ /* 0x000fe400078e00ff */
[----:B------:R-:W-:Y:S01]  /*7080*/  IMAD.MOV.U32 R13, RZ, RZ, RZ ;  /* 0x000000ffff0d7224 */ /* 0x000fe200078e00ff */
[----:B------:R-:W5:Y:S01]  /*7090*/  LDCU.64 UR6, c[0x4][0x78] ;  /* 0x01000f00ff0677ac */ /* 0x000f620008000a00 */
[----:B----4-:R-:W4:Y:S01]  /*70a0*/  LDC.64 R2, c[0x4][R3] ;  /* 0x0100000003027b82 */ /* 0x010f220000000a00 */
[----:B------:R-:W2:Y:S01]  /*70b0*/  LDCU.64 UR4, c[0x4][0x10] ;  /* 0x01000200ff0477ac */ /* 0x000ea20008000a00 */
[----:B---3--:R-:W-:Y:S01]  /*70c0*/  MOV R5, UR9 ;  /* 0x0000000900057c02 */ /* 0x008fe20008000f00 */
[----:B------:R-:W-:Y:S01]  /*70d0*/  IMAD.U32 R4, RZ, RZ, UR8 ;  /* 0x00000008ff047e24 */ /* 0x000fe2000f8e00ff */
[----:B-----5:R-:W-:Y:S01]  /*70e0*/  MOV R7, UR7 ;  /* 0x0000000700077c02 */ /* 0x020fe20008000f00 */
[----:B------:R-:W-:Y:S01]  /*70f0*/  IMAD.U32 R6, RZ, RZ, UR6 ;  /* 0x00000006ff067e24 */ /* 0x000fe2000f8e00ff */
[----:B--2---:R-:W-:Y:S01]  /*7100*/  MOV R11, UR5 ;  /* 0x00000005000b7c02 */ /* 0x004fe20008000f00 */
[----:B------:R-:W-:Y:S02]  /*7110*/  IMAD.U32 R10, RZ, RZ, UR4 ;  /* 0x00000004ff0a7e24 */ /* 0x000fe4000f8e00ff */
[----:B------:R-:W-:Y:S07]  /*7120*/  LEPC R20, `(.L_x_115) ;  /* 0x000000001014794e */ /* 0x000fee0000000000 */
[----:B-1--4-:R-:W-:Y:S05]  /*7130*/  CALL.ABS.NOINC R2 ;  /* 0x0000000002007343 */ /* 0x012fea0003c00000 */
.L_x_115:
[----:B------:R-:W-:Y:S05]  /*7140*/  WARPSYNC.ALL ;  /* 0x0000000000007948 */ /* 0x000fea0003800000 */
[----:B------:R-:W-:Y:S01]  /*7150*/  R2UR UR4, R39 ;  /* 0x00000000270472ca */ /* 0x000fe200000e0000 */
[--C-:B-1----:R-:W-:Y:S01]  /*7160*/  HADD2.F32 R40, -RZ, R48.reuse.H0_H0 ;  /* 0x20000030ff287230 */ /* 0x102fe20000004100 */
[----:B------:R-:W-:Y:S01]  /*7170*/  ISETP.NE.AND P6, PT, R98, RZ, PT ;  /* 0x000000ff6200720c */ /* 0x000fe20003fc5270 */
[----:B------:R-:W-:Y:S01]  /*7180*/  HADD2.F32 R43, -RZ, R48.H1_H1 ;  /* 0x30000030ff2b7230 */ /* 0x000fe20000004100 */
[----:B------:R-:W-:Y:S01]  /*7190*/  MOV R52, UR46 ;  /* 0x0000002e00347c02 */ /* 0x000fe20008000f00 */
[----:B------:R-:W-:Y:S01]  /*71a0*/  HADD2.F32 R42, -RZ, R49.H1_H1 ;  /* 0x30000031ff2a7230 */ /* 0x000fe20000004100 */
[----:B------:R-:W-:Y:S01]  /*71b0*/  MOV R61, UR47 ;  /* 0x0000002f003d7c02 */ /* 0x000fe20008000f00 */
[----:B------:R-:W-:Y:S01]  /*71c0*/  HADD2.F32 R45, -RZ, R51.H0_H0 ;  /* 0x20000033ff2d7230 */ /* 0x000fe20000004100 */
[----:B------:R-:W-:Y:S01]  /*71d0*/  ISETP.NE.AND P0, PT, R95, RZ, PT ;  /* 0x000000ff5f00720c */ /* 0x000fe20003f05270 */
[----:B------:R-:W-:Y:S01]  /*71e0*/  HADD2.F32 R44, -RZ, R75.H1_H1 ;  /* 0x3000004bff2c7230 */ /* 0x000fe20000004100 */
[----:B------:R-:W-:Y:S01]  /*71f0*/  BSSY.RECONVERGENT B0, `(.L_x_116) ;  /* 0x0000088000007945 */ /* 0x000fe20003800200 */
[----:B------:R-:W-:Y:S02]  /*7200*/  LEA R62, R46, UR44, 0x3 ;  /* 0x0000002c2e3e7c11 */ /* 0x000fe4000f8e18ff */
[----:B----4-:R-:W1:Y:S02]  /*7210*/  LDTM.x32 R4, tmem[UR4+0x20] ;  /* 0x00002004000479ee */ /* 0x010e6400082c0000 */
[----:B------:R-:W-:Y:S02]  /*7220*/  @P6 LEA R52, R52, UR44, 0x3 ;  /* 0x0000002c34346c11 */ /* 0x000fe4000f8e18ff */
[----:B------:R-:W-:Y:S02]  /*7230*/  @P6 SHF.L.U32 R63, R90, 0x1f, RZ ;  /* 0x0000001f5a3f6819 */ /* 0x000fe400000006ff */
[----:B------:R-:W-:Y:S04]  /*7240*/  @P6 IADD3 R52, PT, PT, R52, 0x80, RZ ;  /* 0x0000008034346810 */ /* 0x000fe80007ffe0ff */
[----:B------:R-:W-:Y:S01]  /*7250*/  @P6 PRMT R61, R61, 0x654, R52 ;  /* 0x000006543d3d6816 */ /* 0x000fe20000000034 */
[C---:B-1----:R-:W-:Y:S01]  /*7260*/  FMUL R0, R38.reuse, R4 ;  /* 0x0000000426007220 */ /* 0x042fe20000400000 */
[C---:B------:R-:W-:Y:S01]  /*7270*/  FMUL R2, R38.reuse, R5 ;  /* 0x0000000526027220 */ /* 0x040fe20000400000 */
[C---:B------:R-:W-:Y:S01]  /*7280*/  FMUL R3, R38.reuse, R6 ;  /* 0x0000000626037220 */ /* 0x040fe20000400000 */
[C---:B------:R-:W-:Y:S01]  /*7290*/  FMUL R7, R38.reuse, R7 ;  /* 0x0000000726077220 */ /* 0x040fe20000400000 */
[C---:B------:R-:W-:Y:S01]  /*72a0*/  FFMA R0, R41.reuse, R40, R0 ;  /* 0x0000002829007223 */ /* 0x040fe20000000000 */
[----:B------:R-:W-:Y:S02]  /*72b0*/  HADD2.F32 R40, -RZ, R49.H0_H0 ;  /* 0x20000031ff287230 */ /* 0x000fe40000004100 */
[C---:B------:R-:W-:Y:S01]  /*72c0*/  FFMA R2, R41.reuse, R43, R2 ;  /* 0x0000002b29027223 */ /* 0x040fe20000000002 */
[--C-:B------:R-:W-:Y:S02]  /*72d0*/  HADD2.F32 R43, -RZ, R50.reuse.H0_H0 ;  /* 0x20000032ff2b7230 */ /* 0x100fe40000004100 */
[C---:B------:R-:W-:Y:S01]  /*72e0*/  FMUL R4, R38.reuse, R8 ;  /* 0x0000000826047220 */ /* 0x040fe20000400000 */
[----:B------:R-:W-:Y:S01]  /*72f0*/  FMUL R5, R38, R9 ;  /* 0x0000000926057220 */ /* 0x000fe20000400000 */
[C---:B------:R-:W-:Y:S01]  /*7300*/  FFMA R3, R41.reuse, R40, R3 ;  /* 0x0000002829037223 */ /* 0x040fe20000000003 */
[----:B------:R-:W-:Y:S01]  /*7310*/  HADD2.F32 R40, -RZ, R50.H1_H1 ;  /* 0x30000032ff287230 */ /* 0x000fe20000004100 */
[----:B------:R-:W-:Y:S01]  /*7320*/  F2FP.F16.F32.PACK_AB R52, R2, R0 ;  /* 0x000000000234723e */ /* 0x000fe200000000ff */
[C---:B------:R-:W-:Y:S01]  /*7330*/  FFMA R7, R41.reuse, R42, R7 ;  /* 0x0000002a29077223 */ /* 0x040fe20000000007 */
[C---:B------:R-:W-:Y:S01]  /*7340*/  FFMA R4, R41.reuse, R43, R4 ;  /* 0x0000002b29047223 */ /* 0x040fe20000000004 */
[C---:B------:R-:W-:Y:S01]  /*7350*/  FMUL R6, R38.reuse, R10 ;  /* 0x0000000a26067220 */ /* 0x040fe20000400000 */
[----:B------:R-:W-:Y:S02]  /*7360*/  HADD2.F32 R42, -RZ, R51.H1_H1 ;  /* 0x30000033ff2a7230 */ /* 0x000fe40000004100 */
[----:B------:R-:W-:Y:S01]  /*7370*/  FFMA R5, R41, R40, R5 ;  /* 0x0000002829057223 */ /* 0x000fe20000000005 */
[----:B------:R-:W-:Y:S01]  /*7380*/  F2FP.F16.F32.PACK_AB R53, R7, R3 ;  /* 0x000000030735723e */ /* 0x000fe200000000ff */
[----:B------:R-:W-:Y:S01]  /*7390*/  FFMA R6, R41, R45, R6 ;  /* 0x0000002d29067223 */ /* 0x000fe20000000006 */
[C---:B------:R-:W-:Y:S01]  /*73a0*/  FMUL R11, R38.reuse, R11 ;  /* 0x0000000b260b7220 */ /* 0x040fe20000400000 */
[--C-:B------:R-:W-:Y:S01]  /*73b0*/  HADD2.F32 R40, -RZ, R56.reuse.H0_H0 ;  /* 0x20000038ff287230 */ /* 0x100fe20000004100 */
[----:B------:R-:W-:Y:S01]  /*73c0*/  F2FP.F16.F32.PACK_AB R54, R5, R4 ;  /* 0x000000040536723e */ /* 0x000fe200000000ff */
[C---:B------:R-:W-:Y:S01]  /*73d0*/  FMUL R8, R38.reuse, R12 ;  /* 0x0000000c26087220 */ /* 0x040fe20000400000 */
[C---:B------:R-:W-:Y:S01]  /*73e0*/  FFMA R11, R41.reuse, R42, R11 ;  /* 0x0000002a290b7223 */ /* 0x040fe2000000000b */
[----:B------:R-:W-:Y:S02]  /*73f0*/  HADD2.F32 R42, -RZ, R56.H1_H1 ;  /* 0x30000038ff2a7230 */ /* 0x000fe40000004100 */
[C---:B------:R-:W-:Y:S01]  /*7400*/  FMUL R9, R38.reuse, R13 ;  /* 0x0000000d26097220 */ /* 0x040fe20000400000 */
[--C-:B------:R-:W-:Y:S02]  /*7410*/  HADD2.F32 R43, -RZ, R57.reuse.H0_H0 ;  /* 0x20000039ff2b7230 */ /* 0x100fe40000004100 */
[----:B------:R-:W-:Y:S01]  /*7420*/  FFMA R8, R41, R40, R8 ;  /* 0x0000002829087223 */ /* 0x000fe20000000008 */
[----:B------:R-:W-:Y:S01]  /*7430*/  F2FP.F16.F32.PACK_AB R55, R11, R6 ;  /* 0x000000060b37723e */ /* 0x000fe200000000ff */
[----:B------:R-:W-:Y:S01]  /*7440*/  FFMA R9, R41, R42, R9 ;  /* 0x0000002a29097223 */ /* 0x000fe20000000009 */
[C---:B------:R-:W-:Y:S01]  /*7450*/  FMUL R10, R38.reuse, R14 ;  /* 0x0000000e260a7220 */ /* 0x040fe20000400000 */
[----:B------:R-:W-:Y:S02]  /*7460*/  HADD2.F32 R40, -RZ, R57.H1_H1 ;  /* 0x30000039ff287230 */ /* 0x000fe40000004100 */
[C---:B------:R-:W-:Y:S01]  /*7470*/  FMUL R15, R38.reuse, R15 ;  /* 0x0000000f260f7220 */ /* 0x040fe20000400000 */
[----:B------:R1:W-:Y:S01]  /*7480*/  STS.128 [R93+0x2000], R52 ;  /* 0x002000345d007388 */ /* 0x0003e20000000c00 */
[----:B------:R-:W-:Y:S01]  /*7490*/  F2FP.F16.F32.PACK_AB R68, R9, R8 ;  /* 0x000000080944723e */ /* 0x000fe200000000ff */
[C---:B------:R-:W-:Y:S01]  /*74a0*/  FFMA R10, R41.reuse, R43, R10 ;  /* 0x0000002b290a7223 */ /* 0x040fe2000000000a */
[--C-:B------:R-:W-:Y:S02]  /*74b0*/  HADD2.F32 R43, -RZ, R58.reuse.H0_H0 ;  /* 0x2000003aff2b7230 */ /* 0x100fe40000004100 */
        /* <DEDUP_REMOVED lines=11> */
[--C-:B------:R-:W-:Y:S02]  /*7570*/  HADD2.F32 R43, -RZ, R64.reuse.H0_H0 ;  /* 0x20000040ff2b7230 */ /* 0x100fe40000004100 */
[C---:B------:R-:W-:Y:S01]  /*7580*/  FFMA R14, R41.reuse, R45, R14 ;  /* 0x0000002d290e7223 */ /* 0x040fe2000000000e */
[C---:B------:R-:W-:Y:S01]  /*7590*/  FMUL R16, R38.reuse, R20 ;  /* 0x0000001426107220 */ /* 0x040fe20000400000 */
        /* <DEDUP_REMOVED lines=17> */
[C---:B------:R-:W-:Y:S01]  /*76b0*/  FFMA R20, R41.reuse, R40, R20 ;  /* 0x0000002829147223 */ /* 0x040fe20000000014 */
[C---:B------:R-:W-:Y:S01]  /*76c0*/  FFMA R21, R41.reuse, R42, R21 ;  /* 0x0000002a29157223 */ /* 0x040fe20000000015 */
[----:B------:R-:W-:Y:S02]  /*76d0*/  HADD2.F32 R40, -RZ, R67.H1_H1 ;  /* 0x30000043ff287230 */ /* 0x000fe40000004100 */
[----:B------:R-:W-:Y:S01]  /*76e0*/  FFMA R22, R41, R43, R22 ;  /* 0x0000002b29167223 */ /* 0x000fe20000000016 */
[C---:B------:R-:W-:Y:S01]  /*76f0*/  FMUL R27, R38.reuse, R27 ;  /* 0x0000001b261b7220 */ /* 0x040fe20000400000 */
[--C-:B------:R-:W-:Y:S02]  /*7700*/  HADD2.F32 R43, -RZ, R72.reuse.H0_H0 ;  /* 0x20000048ff2b7230 */ /* 0x100fe40000004100 */
[C---:B------:R-:W-:Y:S01]  /*7710*/  FMUL R24, R38.reuse, R28 ;  /* 0x0000001c26187220 */ /* 0x040fe20000400000 */
[----:B------:R-:W-:Y:S02]  /*7720*/  HADD2.F32 R42, -RZ, R72.H1_H1 ;  /* 0x30000048ff2a7230 */ /* 0x000fe40000004100 */
[C---:B------:R-:W-:Y:S01]  /*7730*/  FMUL R25, R38.reuse, R29 ;  /* 0x0000001d26197220 */ /* 0x040fe20000400000 */
[--C-:B------:R-:W-:Y:S01]  /*7740*/  HADD2.F32 R45, -RZ, R73.reuse.H0_H0 ;  /* 0x20000049ff2d7230 */ /* 0x100fe20000004100 */
[----:B------:R-:W-:Y:S01]  /*7750*/  F2FP.F16.F32.PACK_AB R70, R13, R12 ;  /* 0x0000000c0d46723e */ /* 0x000fe200000000ff */
[C---:B------:R-:W-:Y:S01]  /*7760*/  FMUL R26, R38.reuse, R30 ;  /* 0x0000001e261a7220 */ /* 0x040fe20000400000 */
[----:B------:R-:W-:Y:S01]  /*7770*/  F2FP.F16.F32.PACK_AB R71, R19, R14 ;  /* 0x0000000e1347723e */ /* 0x000fe200000000ff */
[C---:B------:R-:W-:Y:S01]  /*7780*/  FFMA R27, R41.reuse, R40, R27 ;  /* 0x00000028291b7223 */ /* 0x040fe2000000001b */
[C---:B------:R-:W-:Y:S01]  /*7790*/  FFMA R24, R41.reuse, R43, R24 ;  /* 0x0000002b29187223 */ /* 0x040fe20000000018 */
[----:B------:R-:W-:Y:S02]  /*77a0*/  HADD2.F32 R40, -RZ, R73.H1_H1 ;  /* 0x30000049ff287230 */ /* 0x000fe40000004100 */
[C---:B------:R-:W-:Y:S01]  /*77b0*/  FFMA R25, R41.reuse, R42, R25 ;  /* 0x0000002a29197223 */ /* 0x040fe20000000019 */
[----:B------:R1:W-:Y:S01]  /*77c0*/  STS.128 [R92+0x2010], R68 ;  /* 0x002010445c007388 */ /* 0x0003e20000000c00 */
[C---:B------:R-:W-:Y:S01]  /*77d0*/  FMUL R31, R38.reuse, R31 ;  /* 0x0000001f261f7220 */ /* 0x040fe20000400000 */
[--C-:B------:R-:W-:Y:S02]  /*77e0*/  HADD2.F32 R43, -RZ, R74.reuse.H0_H0 ;  /* 0x2000004aff2b7230 */ /* 0x100fe40000004100 */
[C---:B------:R-:W-:Y:S01]  /*77f0*/  FFMA R26, R41.reuse, R45, R26 ;  /* 0x0000002d291a7223 */ /* 0x040fe2000000001a */
        /* <DEDUP_REMOVED lines=30> */
[----:B------:R-:W-:Y:S02]  /*79e0*/  UIADD3 UR9, UPT, UPT, UR49, 0x20, URZ ;  /* 0x0000002031097890 */ /* 0x000fe4000fffe0ff */
[----:B------:R-:W-:Y:S01]  /*79f0*/  UIADD3 UR8, UPT, UPT, UR44, 0x2200, URZ ;  /* 0x000022002c087890 */ /* 0x000fe2000fffe0ff */
[----:B------:R-:W-:Y:S01]  /*7a00*/  UMOV UR10, UR50 ;  /* 0x00000032000a7c82 */ /* 0x000fe20008000000 */
[----:B------:R-:W-:Y:S01]  /*7a10*/  UMOV UR11, UR36 ;  /* 0x00000024000b7c82 */ /* 0x000fe20008000000 */
[----:B---3--:R-:W-:Y:S04]  /*7a20*/  UIADD3 UR4, UP0, UPT, UR6, 0x680, URZ ;  /* 0x0000068006047890 */ /* 0x008fe8000ff1e0ff */
[----:B------:R-:W-:Y:S09]  /*7a30*/  UIADD3.X UR5, UPT, UPT, URZ, UR7, URZ, UP0, !UPT ;  /* 0x00000007ff057290 */ /* 0x000ff200087fe4ff */
[----:B------:R3:W-:Y:S01]  /*7a40*/  UTMASTG.3D [UR8], [UR4] ;  /* 0x00000008040073b5 */ /* 0x0007e20008010000 */
[----:B------:R0:W-:Y:S01]  /*7a50*/  UTMACMDFLUSH ;  /* 0x00000000000079b7 */ /* 0x0001e20000000000 */
[----:B---3--:R-:W-:Y:S04]  /*7a60*/  DEPBAR.LE SB0, 0x1 ;  /* 0x000080400000791a */ /* 0x008fe80000000000 */
.L_x_117:
[----:B------:R-:W-:Y:S05]  /*7a70*/  BSYNC.RECONVERGENT B0 ;  /* 0x0000000000007941 */ /* 0x000fea0003800200 */
.L_x_116:
[----:B------:R-:W-:Y:S01]  /*7a80*/  BAR.SYNC.DEFER_BLOCKING 0x1, 0x80 ;  /* 0x0042000000007b1d */ /* 0x000fe20000010000 */
[----:B------:R-:W-:Y:S04]  /*7a90*/  UIADD3 UR4, UPT, UPT, UR46, 0x1, URZ ;  /* 0x000000012e047890 */ /* 0x000fe8000fffe0ff */
[----:B------:R-:W-:Y:S04]  /*7aa0*/  UISETP.NE.AND UP0, UPT, UR4, 0x4, UPT ;  /* 0x000000040400788c */ /* 0x000fe8000bf05270 */
[----:B------:R-:W-:Y:S01]  /*7ab0*/  USEL UR45, UR4, URZ, UP0 ;  /* 0x000000ff042d7287 */ /* 0x000fe20008000000 */
[----:B------:R3:W-:Y:S01]  /*7ac0*/  @P6 SYNCS.ARRIVE.TRANS64.RED.A1T0 RZ, [R61+URZ], RZ ;  /* 0x000000ff3dff69a7 */ /* 0x0007e200081004ff */
[----:B------:R-:W-:Y:S01]  /*7ad0*/  BSSY B1, `(.L_x_118) ;  /* 0x0000017000017945 */ /* 0x000fe20003800000 */
[----:B------:R-:W4:Y:S02]  /*7ae0*/  @P6 SYNCS.PHASECHK.TRANS64.TRYWAIT P0, [R62+URZ+0x60], R63 ;  /* 0x0000603f3e0065a7 */ /* 0x000f2400080011ff */
[----:B----4-:R-:W-:Y:S01]  /*7af0*/  @P6 SEL R47, RZ, 0x1, !P0 ;  /* 0x00000001ff2f6807 */ /* 0x010fe20004000000 */
[----:B---3--:R-:W-:Y:S06]  /*7b00*/  @!P6 BRA `(.L_x_119) ;  /* 0x00000000004ce947 */ /* 0x008fec0003800000 */
        /* <DEDUP_REMOVED lines=9> */
[----:B------:R-:W-:Y:S04]  /*7ba0*/  SHF.L.U32 R5, R90, 0x1f, RZ ;  /* 0x0000001f5a057819 */ /* 0x000fe800000006ff */
[----:B------:R-:W3:Y:S02]  /*7bb0*/  SYNCS.PHASECHK.TRANS64.TRYWAIT P0, [R62+URZ+0x60], R5 ;  /* 0x000060053e0075a7 */ /* 0x000ee400080011ff */
[----:B---3--:R-:W-:Y:S05]  /*7bc0*/  @!P0 BRA `(.L_x_122) ;  /* 0x0000002400a48947 */ /* 0x008fea0003800000 */
.L_x_121:
[----:B------:R-:W-:Y:S05]  /*7bd0*/  BSYNC B0 ;  /* 0x0000000000007941 */ /* 0x000fea0003800000 */
.L_x_120:
[----:B------:R-:W-:Y:S02]  /*7be0*/  ISETP.NE.AND P0, PT, R60, RZ, PT ;  /* 0x000000ff3c00720c */ /* 0x000fe40003f05270 */
[----:B------:R-:W-:Y:S11]  /*7bf0*/  IADD3 R46, PT, PT, R46, 0x1, RZ ;  /* 0x000000012e2e7810 */ /* 0x000ff60007ffe0ff */
[----:B------:R4:W1:Y:S04]  /*7c00*/  @P0 LDS.128 R48, [R4] ;  /* 0x0000000004300984 */ /* 0x0008680000000c00 */
[----:B------:R4:W1:Y:S04]  /*7c10*/  @P0 LDS.128 R56, [R3+0x10] ;  /* 0x0000100003380984 */ /* 0x0008680000000c00 */
[----:B------:R4:W1:Y:S04]  /*7c20*/  @P0 LDS.128 R64, [R2+0x20] ;  /* 0x0000200002400984 */ /* 0x0008680000000c00 */
[----:B------:R4:W1:Y:S02]  /*7c30*/  @P0 LDS.128 R72, [R0+0x30] ;  /* 0x0000300000480984 */ /* 0x0008640000000c00 */
.L_x_119:
[----:B------:R-:W-:Y:S05]  /*7c40*/  BSYNC B1 ;  /* 0x0000000000017941 */ /* 0x000fea0003800000 */
.L_x_118:
[----:B----4-:R-:W-:Y:S05]  /*7c50*/  VIADD R0, R39, 0x40 ;  /* 0x0000004027007836 */ /* 0x010fea0000000000 */
        /* <DEDUP_REMOVED lines=9> */
[----:B------:R-:W4:Y:S01]  /*7cf0*/  LDCU.64 UR6, c[0x4][0x78] ;  /* 0x01000f00ff0677ac */ /* 0x000f220008000a00 */
[----:B------:R-:W1:Y:S01]  /*7d00*/  LDC.64 R2, c[0x4][R3] ;  /* 0x0100000003027b82 */ /* 0x000e620000000a00 */
[----:B------:R-:W5:Y:S01]  /*7d10*/  LDCU.64 UR4, c[0x4][0x10] ;  /* 0x01000200ff0477ac */ /* 0x000f620008000a00 */
[----:B---3--:R-:W-:Y:S01]  /*7d20*/  MOV R5, UR9 ;  /* 0x0000000900057c02 */ /* 0x008fe20008000f00 */
[----:B------:R-:W-:Y:S01]  /*7d30*/  IMAD.U32 R4, RZ, RZ, UR8 ;  /* 0x00000008ff047e24 */ /* 0x000fe2000f8e00ff */
[----:B----4-:R-:W-:Y:S01]  /*7d40*/  MOV R7, UR7 ;  /* 0x0000000700077c02 */ /* 0x010fe20008000f00 */
[----:B------:R-:W-:Y:S01]  /*7d50*/  IMAD.U32 R6, RZ, RZ, UR6 ;  /* 0x00000006ff067e24 */ /* 0x000fe2000f8e00ff */
[----:B-----5:R-:W-:Y:S01]  /*7d60*/  MOV R11, UR5 ;  /* 0x00000005000b7c02 */ /* 0x020fe20008000f00 */
[----:B------:R-:W-:Y:S02]  /*7d70*/  IMAD.U32 R10, RZ, RZ, UR4 ;  /* 0x00000004ff0a7e24 */ /* 0x000fe4000f8e00ff */
[----:B------:R-:W-:Y:S07]  /*7d80*/  LEPC R20, `(.L_x_123) ;  /* 0x000000001014794e */ /* 0x000fee0000000000 */
[----:B-12---:R-:W-:Y:S05]  /*7d90*/  CALL.ABS.NOINC R2 ;  /* 0x0000000002007343 */ /* 0x006fea0003c00000 */
.L_x_123:
        /* <DEDUP_REMOVED lines=12> */
[----:B---3--:R-:W-:Y:S02]  /*7e60*/  LEA R62, R46, UR44, 0x3 ;  /* 0x0000002c2e3e7c11 */ /* 0x008fe4000f8e18ff */
[----:B------:R-:W1:Y:S02]  /*7e70*/  LDTM.x32 R4, tmem[UR4+0x40] ;  /* 0x00004004000479ee */ /* 0x000e6400082c0000 */
        /* <DEDUP_REMOVED lines=133> */
.L_x_125:
[----:B------:R-:W-:Y:S05]  /*86d0*/  BSYNC.RECONVERGENT B0 ;  /* 0x0000000000007941 */ /* 0x000fea0003800200 */
.L_x_124:
        /* <DEDUP_REMOVED lines=21> */
.L_x_129:
[----:B------:R-:W-:Y:S05]  /*8830*/  BSYNC B0 ;  /* 0x0000000000007941 */ /* 0x000fea0003800000 */
.L_x_128:
[----:B------:R-:W-:Y:S11]  /*8840*/  ISETP.NE.AND P0, PT, R60, RZ, PT ;  /* 0x000000ff3c00720c */ /* 0x000ff60003f05270 */
[----:B------:R-:W-:Y:S02]  /*8850*/  @!UPT UIADD3 URZ, UPT, UPT, URZ, URZ, URZ ;  /* 0x000000fffffff290 */ /* 0x000fe4000fffe0ff */
[----:B------:R4:W1:Y:S04]  /*8860*/  @P0 LDS.128 R48, [R3] ;  /* 0x0000000003300984 */ /* 0x0008680000000c00 */
[----:B------:R4:W1:Y:S04]  /*8870*/  @P0 LDS.128 R56, [R2+0x10] ;  /* 0x0000100002380984 */ /* 0x0008680000000c00 */
[----:B------:R4:W1:Y:S04]  /*8880*/  @P0 LDS.128 R64, [R0+0x20] ;  /* 0x0000200000400984 */ /* 0x0008680000000c00 */
[----:B------:R4:W1:Y:S02]  /*8890*/  @P0 LDS.128 R72, [R46+0x30] ;  /* 0x000030002e480984 */ /* 0x0008640000000c00 */
.L_x_127:
[----:B------:R-:W-:Y:S05]  /*88a0*/  BSYNC B1 ;  /* 0x0000000000017941 */ /* 0x000fea0003800000 */
.L_x_126:
        /* <DEDUP_REMOVED lines=21> */
.L_x_131:
[----:B------:R-:W-:Y:S01]  /*8a00*/  ISETP.NE.AND P0, PT, R95, RZ, PT ;  /* 0x000000ff5f00720c */ /* 0x000fe20003f05270 */
[----:B------:R-:W-:Y:S05]  /*8a10*/  WARPSYNC.ALL ;  /* 0x0000000000007948 */ /* 0x000fea0003800000 */
[----:B------:R-:W-:Y:S01]  /*8a20*/  R2UR UR4, R39 ;  /* 0x00000000270472ca */ /* 0x000fe200000e0000 */
[--C-:B-1----:R-:W-:Y:S01]  /*8a30*/  HADD2.F32 R40, -RZ, R48.reuse.H0_H0 ;  /* 0x20000030ff287230 */ /* 0x102fe20000004100 */
[----:B------:R-:W-:Y:S01]  /*8a40*/  R2UR UR5, R99 ;  /* 0x00000000630572ca */ /* 0x000fe200000e0000 */
[----:B------:R-:W-:Y:S01]  /*8a50*/  HADD2.F32 R42, -RZ, R48.H1_H1 ;  /* 0x30000030ff2a7230 */ /* 0x000fe20000004100 */
[----:B------:R-:W-:Y:S01]  /*8a60*/  BSSY.RECONVERGENT B0, `(.L_x_132) ;  /* 0x000008a000007945 */ /* 0x000fe20003800200 */
[--C-:B------:R-:W-:Y:S02]  /*8a70*/  HADD2.F32 R43, -RZ, R49.reuse.H0_H0 ;  /* 0x20000031ff2b7230 */ /* 0x100fe40000004100 */
[----:B------:R-:W-:Y:S02]  /*8a80*/  HADD2.F32 R44, -RZ, R49.H1_H1 ;  /* 0x30000031ff2c7230 */ /* 0x000fe40000004100 */
[--C-:B------:R-:W-:Y:S02]  /*8a90*/  HADD2.F32 R45, -RZ, R50.reuse.H0_H0 ;  /* 0x20000032ff2d7230 */ /* 0x100fe40000004100 */
[----:B------:R-:W-:Y:S02]  /*8aa0*/  HADD2.F32 R46, -RZ, R50.H1_H1 ;  /* 0x30000032ff2e7230 */ /* 0x000fe40000004100 */
[----:B---3--:R-:W1:Y:S01]  /*8ab0*/  LDTM.x32 R4, tmem[UR4+0x60] ;  /* 0x00006004000479ee */ /* 0x008e6200082c0000 */
[----:B------:R-:W-:Y:S01]  /*8ac0*/  NOP ;  /* 0x0000000000007918 */ /* 0x000fe20000000000 */
[----:B------:R-:W-:Y:S01]  /*8ad0*/  UIADD3 UR4, UPT, UPT, UR5, 0xf0, URZ ;  /* 0x000000f005047890 */ /* 0x000fe2000fffe0ff */
[--C-:B------:R-:W-:Y:S02]  /*8ae0*/  HADD2.F32 R47, -RZ, R51.reuse.H0_H0 ;  /* 0x20000033ff2f7230 */ /* 0x100fe40000004100 */
[----:B------:R-:W-:Y:S01]  /*8af0*/  HADD2.F32 R49, -RZ, R51.H1_H1 ;  /* 0x30000033ff317230 */ /* 0x000fe20000004100 */
[----:B------:R-:W-:Y:S01]  /*8b00*/  UPRMT UR4, UR47, 0x654, UR4 ;  /* 0x000006542f047896 */ /* 0x000fe20008000004 */
[--C-:B------:R-:W-:Y:S02]  /*8b10*/  HADD2.F32 R48, -RZ, R56.reuse.H0_H0 ;  /* 0x20000038ff307230 */ /* 0x100fe40000004100 */
[----:B------:R-:W-:Y:S02]  /*8b20*/  HADD2.F32 R51, -RZ, R56.H1_H1 ;  /* 0x30000038ff337230 */ /* 0x000fe40000004100 */
[--C-:B------:R-:W-:Y:S02]  /*8b30*/  HADD2.F32 R50, -RZ, R57.reuse.H0_H0 ;  /* 0x20000039ff327230 */ /* 0x100fe40000004100 */
[----:B------:R-:W-:Y:S02]  /*8b40*/  HADD2.F32 R52, -RZ, R57.H1_H1 ;  /* 0x30000039ff347230 */ /* 0x000fe40000004100 */
[----:B-1----:R-:W-:Y:S01]  /*8b50*/  SYNCS.ARRIVE.TRANS64.RED.A1T0 RZ, [UR4], RZ ;  /* 0x000000ffffff79a7 */ /* 0x002fe20008100404 */
[--C-:B------:R-:W-:Y:S02]  /*8b60*/  HADD2.F32 R53, -RZ, R58.reuse.H0_H0 ;  /* 0x2000003aff357230 */ /* 0x100fe40000004100 */
[----:B------:R-:W-:Y:S02]  /*8b70*/  HADD2.F32 R54, -RZ, R58.H1_H1 ;  /* 0x3000003aff367230 */ /* 0x000fe40000004100 */
[--C-:B------:R-:W-:Y:S02]  /*8b80*/  HADD2.F32 R55, -RZ, R59.reuse.H0_H0 ;  /* 0x2000003bff377230 */ /* 0x100fe40000004100 */
[----:B------:R-:W-:Y:S02]  /*8b90*/  HADD2.F32 R56, -RZ, R59.H1_H1 ;  /* 0x3000003bff387230 */ /* 0x000fe40000004100 */
[C---:B------:R-:W-:Y:S01]  /*8ba0*/  FMUL R4, R38.reuse, R4 ;  /* 0x0000000426047220 */ /* 0x040fe20000400000 */
[C---:B------:R-:W-:Y:S01]  /*8bb0*/  FMUL R5, R38.reuse, R5 ;  /* 0x0000000526057220 */ /* 0x040fe20000400000 */
[C---:B------:R-:W-:Y:S01]  /*8bc0*/  FMUL R6, R38.reuse, R6 ;  /* 0x0000000626067220 */ /* 0x040fe20000400000 */
[C---:B------:R-:W-:Y:S01]  /*8bd0*/  FMUL R7, R38.reuse, R7 ;  /* 0x0000000726077220 */ /* 0x040fe20000400000 */
[C---:B------:R-:W-:Y:S01]  /*8be0*/  FFMA R4, R41.reuse, R40, R4 ;  /* 0x0000002829047223 */ /* 0x040fe20000000004 */
[C---:B------:R-:W-:Y:S01]  /*8bf0*/  FFMA R5, R41.reuse, R42, R5 ;  /* 0x0000002a29057223 */ /* 0x040fe20000000005 */
[C---:B------:R-:W-:Y:S01]  /*8c00*/  FFMA R6, R41.reuse, R43, R6 ;  /* 0x0000002b29067223 */ /* 0x040fe20000000006 */
[----:B------:R-:W-:Y:S01]  /*8c10*/  FFMA R7, R41, R44, R7 ;  /* 0x0000002c29077223 */ /* 0x000fe20000000007 */
[C---:B------:R-:W-:Y:S01]  /*8c20*/  FMUL R8, R38.reuse, R8 ;  /* 0x0000000826087220 */ /* 0x040fe20000400000 */
[C---:B------:R-:W-:Y:S01]  /*8c30*/  FMUL R9, R38.reuse, R9 ;  /* 0x0000000926097220 */ /* 0x040fe20000400000 */
[----:B------:R-:W-:Y:S01]  /*8c40*/  F2FP.F16.F32.PACK_AB R100, R5, R4 ;  /* 0x000000040564723e */ /* 0x000fe200000000ff */
[C---:B------:R-:W-:Y:S01]  /*8c50*/  FMUL R0, R38.reuse, R10 ;  /* 0x0000000a26007220 */ /* 0x040fe20000400000 */
[----:B------:R-:W-:Y:S01]  /*8c60*/  F2FP.F16.F32.PACK_AB R101, R7, R6 ;  /* 0x000000060765723e */ /* 0x000fe200000000ff */
[C---:B------:R-:W-:Y:S01]  /*8c70*/  FFMA R8, R41.reuse, R45, R8 ;  /* 0x0000002d29087223 */ /* 0x040fe20000000008 */
[C---:B------:R-:W-:Y:S01]  /*8c80*/  FFMA R9, R41.reuse, R46, R9 ;  /* 0x0000002e29097223 */ /* 0x040fe20000000009 */
[----:B------:R-:W-:Y:S01]  /*8c90*/  FFMA R0, R41, R47, R0 ;  /* 0x0000002f29007223 */ /* 0x000fe20000000000 */
[C---:B------:R-:W-:Y:S01]  /*8ca0*/  FMUL R2, R38.reuse, R11 ;  /* 0x0000000b26027220 */ /* 0x040fe20000400000 */
[C---:B------:R-:W-:Y:S01]  /*8cb0*/  FMUL R3, R38.reuse, R12 ;  /* 0x0000000c26037220 */ /* 0x040fe20000400000 */
[C---:B------:R-:W-:Y:S01]  /*8cc0*/  FMUL R10, R38.reuse, R13 ;  /* 0x0000000d260a7220 */ /* 0x040fe20000400000 */
[----:B------:R-:W-:Y:S01]  /*8cd0*/  F2FP.F16.F32.PACK_AB R102, R9, R8 ;  /* 0x000000080966723e */ /* 0x000fe200000000ff */
[C---:B------:R-:W-:Y:S01]  /*8ce0*/  FFMA R2, R41.reuse, R49, R2 ;  /* 0x0000003129027223 */ /* 0x040fe20000000002 */
[C---:B------:R-:W-:Y:S01]  /*8cf0*/  FFMA R3, R41.reuse, R48, R3 ;  /* 0x0000003029037223 */ /* 0x040fe20000000003 */
[C---:B------:R-:W-:Y:S01]  /*8d00*/  FFMA R10, R41.reuse, R51, R10 ;  /* 0x00000033290a7223 */ /* 0x040fe2000000000a */
[C---:B------:R-:W-:Y:S01]  /*8d10*/  FMUL R11, R38.reuse, R14 ;  /* 0x0000000e260b7220 */ /* 0x040fe20000400000 */
[C---:B------:R-:W-:Y:S01]  /*8d20*/  FMUL R15, R38.reuse, R15 ;  /* 0x0000000f260f7220 */ /* 0x040fe20000400000 */
[C---:B------:R-:W-:Y:S01]  /*8d30*/  FMUL R12, R38.reuse, R16 ;  /* 0x00000010260c7220 */ /* 0x040fe20000400000 */
[C---:B------:R-:W-:Y:S01]  /*8d40*/  FMUL R13, R38.reuse, R17 ;  /* 0x00000011260d7220 */ /* 0x040fe20000400000 */
[C---:B------:R-:W-:Y:S01]  /*8d50*/  FFMA R11, R41.reuse, R50, R11 ;  /* 0x00000032290b7223 */ /* 0x040fe2000000000b */
[C---:B------:R-:W-:Y:S01]  /*8d60*/  FMUL R14, R38.reuse, R18 ;  /* 0x00000012260e7220 */ /* 0x040fe20000400000 */
[C---:B------:R-:W-:Y:S01]  /*8d70*/  FFMA R15, R41.reuse, R52, R15 ;  /* 0x00000034290f7223 */ /* 0x040fe2000000000f */
[--C-:B------:R-:W-:Y:S02]  /*8d80*/  HADD2.F32 R57, -RZ, R64.reuse.H0_H0 ;  /* 0x20000040ff397230 */ /* 0x100fe40000004100 */
[----:B------:R-:W-:Y:S01]  /*8d90*/  FMUL R19, R38, R19 ;  /* 0x0000001326137220 */ /* 0x000fe20000400000 */
[----:B------:R-:W-:Y:S01]  /*8da0*/  F2FP.F16.F32.PACK_AB R103, R2, R0 ;  /* 0x000000000267723e */ /* 0x000fe200000000ff */
[C---:B------:R-:W-:Y:S01]  /*8db0*/  FFMA R12, R41.reuse, R53, R12 ;  /* 0x00000035290c7223 */ /* 0x040fe2000000000c */
[----:B------:R-:W-:Y:S02]  /*8dc0*/  HADD2.F32 R58, -RZ, R64.H1_H1 ;  /* 0x30000040ff3a7230 */ /* 0x000fe40000004100 */
[C---:B------:R-:W-:Y:S01]  /*8dd0*/  FMUL R16, R38.reuse, R20 ;  /* 0x0000001426107220 */ /* 0x040fe20000400000 */
[C---:B------:R-:W-:Y:S01]  /*8de0*/  FFMA R13, R41.reuse, R54, R13 ;  /* 0x00000036290d7223 */ /* 0x040fe2000000000d */
[----:B------:R1:W-:Y:S01]  /*8df0*/  STS.128 [R93+0x6000], R100 ;  /* 0x006000645d007388 */ /* 0x0003e20000000c00 */
[--C-:B------:R-:W-:Y:S02]  /*8e00*/  HADD2.F32 R59, -RZ, R65.reuse.H0_H0 ;  /* 0x20000041ff3b7230 */ /* 0x100fe40000004100 */
[C---:B------:R-:W-:Y:S01]  /*8e10*/  FMUL R17, R38.reuse, R21 ;  /* 0x0000001526117220 */ /* 0x040fe20000400000 */
[C---:B------:R-:W-:Y:S01]  /*8e20*/  FFMA R14, R41.reuse, R55, R14 ;  /* 0x00000037290e7223 */ /* 0x040fe2000000000e */
[----:B------:R-:W-:Y:S02]  /*8e30*/  HADD2.F32 R60, -RZ, R65.H1_H1 ;  /* 0x30000041ff3c7230 */ /* 0x000fe40000004100 */
[C---:B------:R-:W-:Y:S01]  /*8e40*/  FMUL R18, R38.reuse, R22 ;  /* 0x0000001626127220 */ /* 0x040fe20000400000 */
[C---:B------:R-:W-:Y:S01]  /*8e50*/  FFMA R19, R41.reuse, R56, R19 ;  /* 0x0000003829137223 */ /* 0x040fe20000000013 */
        /* <DEDUP_REMOVED lines=13> */
[----:B------:R-:W-:Y:S01]  /*8f30*/  FMUL R27, R38, R27 ;  /* 0x0000001b261b7220 */ /* 0x000fe20000400000 */
[----:B------:R-:W-:Y:S01]  /*8f40*/  F2FP.F16.F32.PACK_AB R104, R10, R3 ;  /* 0x000000030a68723e */ /* 0x000fe200000000ff */
[----:B------:R-:W-:Y:S01]  /*8f50*/  FFMA R20, R41, R61, R20 ;  /* 0x0000003d29147223 */ /* 0x000fe20000000014 */
[----:B------:R-:W-:Y:S01]  /*8f60*/  F2FP.F16.F32.PACK_AB R105, R15, R11 ;  /* 0x0000000b0f69723e */ /* 0x000fe200000000ff */
[----:B------:R-:W-:Y:S01]  /*8f70*/  HADD2.F32 R66, -RZ, R72.H1_H1 ;  /* 0x30000048ff427230 */ /* 0x000fe20000004100 */
[----:B------:R-:W-:Y:S01]  /*8f80*/  F2FP.F16.F32.PACK_AB R106, R13, R12 ;  /* 0x0000000c0d6a723e */ /* 0x000fe200000000ff */
[C---:B------:R-:W-:Y:S01]  /*8f90*/  FMUL R24, R38.reuse, R28 ;  /* 0x0000001c26187220 */ /* 0x040fe20000400000 */
[----:B------:R-:W-:Y:S01]  /*8fa0*/  F2FP.F16.F32.PACK_AB R107, R19, R14 ;  /* 0x0000000e136b723e */ /* 0x000fe200000000ff */
[C---:B------:R-:W-:Y:S01]  /*8fb0*/  FFMA R21, R41.reuse, R62, R21 ;  /* 0x0000003e29157223 */ /* 0x040fe20000000015 */
[--C-:B------:R-:W-:Y:S02]  /*8fc0*/  HADD2.F32 R67, -RZ, R73.reuse.H0_H0 ;  /* 0x20000049ff437230 */ /* 0x100fe40000004100 */
[C---:B------:R-:W-:Y:S01]  /*8fd0*/  FMUL R25, R38.reuse, R29 ;  /* 0x0000001d26197220 */ /* 0x040fe20000400000 */
[C---:B------:R-:W-:Y:S01]  /*8fe0*/  FFMA R22, R41.reuse, R63, R22 ;  /* 0x0000003f29167223 */ /* 0x040fe20000000016 */
[----:B------:R1:W-:Y:S01]  /*8ff0*/  STS.128 [R92+0x6010], R104 ;  /* 0x006010685c007388 */ /* 0x0003e20000000c00 */
        /* <DEDUP_REMOVED lines=48> */
.L_x_133:
[----:B------:R-:W-:Y:S05]  /*9300*/  BSYNC.RECONVERGENT B0 ;  /* 0x0000000000007941 */ /* 0x000fea0003800200 */
.L_x_132:
[----:B------:R-:W-:Y:S01]  /*9310*/  BAR.SYNC.DEFER_BLOCKING 0x1, 0x80 ;  /* 0x0042000000007b1d */ /* 0x000fe20000010000 */
[----:B------:R-:W-:Y:S01]  /*9320*/  UISETP.NE.AND UP0, UPT, UR52, -0x4, UPT ;  /* 0xfffffffc3400788c */ /* 0x000fe2000bf05270 */
[----:B------:R-:W-:Y:S08]  /*9330*/  IADD3 R0, PT, PT, R36, 0x1, RZ ;  /* 0x0000000124007810 */ /* 0x000ff00007ffe0ff */
[----:B------:R-:W-:Y:S05]  /*9340*/  BRA.U !UP0, `(.L_x_134) ;  /* 0x0000000108287547 */ /* 0x000fea000b800000 */
[----:B------:R-:W-:Y:S01]  /*9350*/  ISETP.NE.AND P0, PT, R98, RZ, PT ;  /* 0x000000ff6200720c */ /* 0x000fe20003f05270 */
[----:B------:R-:W-:Y:S01]  /*9360*/  IMAD.U32 R3, RZ, RZ, UR46 ;  /* 0x0000002eff037e24 */ /* 0x000fe2000f8e00ff */
[----:B------:R-:W-:Y:S01]  /*9370*/  UIADD3 UR4, UPT, UPT, UR46, 0x1, URZ ;  /* 0x000000012e047890 */ /* 0x000fe2000fffe0ff */
[----:B------:R-:W-:Y:S03]  /*9380*/  IMAD.U32 R2, RZ, RZ, UR47 ;  /* 0x0000002fff027e24 */ /* 0x000fe6000f8e00ff */
[----:B------:R-:W-:Y:S04]  /*9390*/  UISETP.NE.AND UP0, UPT, UR4, 0x4, UPT ;  /* 0x000000040400788c */ /* 0x000fe8000bf05270 */
[----:B------:R-:W-:Y:S03]  /*93a0*/  USEL UR46, UR4, URZ, UP0 ;  /* 0x000000ff042e7287 */ /* 0x000fe60008000000 */
[----:B------:R-:W-:Y:S05]  /*93b0*/  @P0 LEA R3, R3, UR44, 0x3 ;  /* 0x0000002c03030c11 */ /* 0x000fea000f8e18ff */
[----:B------:R-:W-:Y:S05]  /*93c0*/  @P0 VIADD R3, R3, 0x80 ;  /* 0x0000008003030836 */ /* 0x000fea0000000000 */
[----:B------:R-:W-:Y:S04]  /*93d0*/  @P0 PRMT R2, R2, 0x654, R3 ;  /* 0x0000065402020816 */ /* 0x000fe80000000003 */
[----:B------:R3:W-:Y:S03]  /*93e0*/  @P0 SYNCS.ARRIVE.TRANS64.RED.A1T0 RZ, [R2+URZ], RZ ;  /* 0x000000ff02ff09a7 */ /* 0x0007e600081004ff */
.L_x_134:
[----:B------:R-:W-:Y:S01]  /*93f0*/  R2UR UR4, R82 ;  /* 0x00000000520472ca */ /* 0x000fe200000e0000 */
[----:B------:R-:W-:Y:S01]  /*9400*/  UISETP.NE.AND UP0, UPT, UR62, URZ, UPT ;  /* 0x000000ff3e00728c */ /* 0x000fe2000bf05270 */
[----:B------:R-:W-:Y:S01]  /*9410*/  ISETP.NE.AND P0, PT, R86, 0x2, PT ;  /* 0x000000025600780c */ /* 0x000fe20003f05270 */
[----:B------:R-:W-:Y:S01]  /*9420*/  UIADD3 UR20, UPT, UPT, UR37, UR63, URZ ;  /* 0x0000003f25147290 */ /* 0x000fe2000fffe0ff */
[----:B------:R-:W-:Y:S01]  /*9430*/  ISETP.NE.AND P1, PT, R0, 0x4, PT ;  /* 0x000000040000780c */ /* 0x000fe20003f25270 */
[----:B------:R-:W-:Y:S01]  /*9440*/  UIADD3 UR52, UPT, UPT, UR52, 0x4, URZ ;  /* 0x0000000434347890 */ /* 0x000fe2000fffe0ff */
[----:B------:R-:W-:Y:S01]  /*9450*/  SEL R3, RZ, 0x1, P0 ;  /* 0x00000001ff037807 */ /* 0x000fe20000000000 */
[----:B------:R-:W-:Y:S01]  /*9460*/  UMOV UR36, UR61 ;  /* 0x0000003d00247c82 */ /* 0x000fe20008000000 */
[----:B---3--:R-:W-:Y:S02]  /*9470*/  SEL R2, RZ, 0x1, P1 ;  /* 0x00000001ff027807 */ /* 0x008fe40000800000 */
[----:B------:R-:W-:Y:S02]  /*9480*/  LOP3.LUT R88, R88, R3, RZ, 0x3c, !PT ;  /* 0x0000000358587212 */ /* 0x000fe400078e3cff */
[----:B------:R-:W-:Y:S01]  /*9490*/  LOP3.LUT R89, R89, R2, RZ, 0x3c, !PT ;  /* 0x0000000259597212 */ /* 0x000fe200078e3cff */
[----:B------:R-:W-:Y:S01]  /*94a0*/  UIADD3 UR16, UPT, UPT, UR38, UR4, URZ ;  /* 0x0000000426107290 */ /* 0x000fe2000fffe0ff */
[----:B------:R-:W-:Y:S02]  /*94b0*/  SEL R86, R86, RZ, P0 ;  /* 0x000000ff56567207 */ /* 0x000fe40000000000 */
[----:B------:R-:W-:Y:S01]  /*94c0*/  SEL R36, R0, RZ, P1 ;  /* 0x000000ff00247207 */ /* 0x000fe20000800000 */
[----:B------:R-:W-:Y:S08]  /*94d0*/  BRA.U UP0, `(.L_x_135) ;  /* 0xffffffbd00dc7547 */ /* 0x000ff0000b83ffff */
[----:B------:R-:W-:-:S13]  /*94e0*/  R2UR UR4, R83 ;  /* 0x00000000530472ca */ /* 0x000fda00000e0000 */
[----:B------:R-:W-:-:S09]  /*94f0*/  UISETP.NE.AND UP0, UPT, UR4, URZ, UPT ;  /* 0x000000ff0400728c */ /* 0x000fd2000bf05270 */
[----:B------:R-:W-:Y:S05]  /*9500*/  BRA.U !UP0, `(.L_x_136) ;  /* 0x0000000108487547 */ /* 0x000fea000b800000 */
[----:B------:R-:W3:Y:S02]  /*9510*/  LDCU.64 UR4, c[0x0][0x890] ;  /* 0x00011200ff0477ac */ /* 0x000ee40008000a00 */
[----:B---3--:R-:W-:-:S04]  /*9520*/  UISETP.NE.U32.AND UP0, UPT, UR4, URZ, UPT ;  /* 0x000000ff0400728c */ /* 0x008fc8000bf05070 */
[----:B------:R-:W-:-:S09]  /*9530*/  UISETP.NE.AND.EX UP0, UPT, UR5, URZ, UPT, UP0 ;  /* 0x000000ff0500728c */ /* 0x000fd2000bf05300 */
[----:B------:R-:W-:Y:S05]  /*9540*/  BRA.U UP0, `(.L_x_137) ;  /* 0x00000001000c7547 */ /* 0x000fea000b800000 */
[----:B------:R-:W-:-:S13]  /*9550*/  FSETP.NEU.AND P0, PT, R41, RZ, PT ;  /* 0x000000ff2900720b */ /* 0x000fda0003f0d000 */
[----:B------:R-:W-:Y:S05]  /*9560*/  @!P0 EXIT ;  /* 0x000000000000894d */ /* 0x000fea0003800000 */
[----:B------:R-:W-:Y:S05]  /*9570*/  BRA `(.L_x_136) ;  /* 0x00000000002c7947 */ /* 0x000fea0003800000 */
.L_x_137:
[----:B------:R-:W-:Y:S01]  /*9580*/  ISETP.NE.AND P0, PT, R85, RZ, PT ;  /* 0x000000ff5500720c */ /* 0x000fe20003f05270 */
[----:B------:R-:W-:-:S12]  /*9590*/  BSSY.RECONVERGENT B0, `(.L_x_136) ;  /* 0x0000009000007945 */ /* 0x000fd80003800200 */
[----:B------:R-:W-:Y:S05]  /*95a0*/  @P0 BRA `(.L_x_138) ;  /* 0x0000000000140947 */ /* 0x000fea0003800000 */
[----:B------:R-:W3:Y:S02]  /*95b0*/  LDCU.64 UR4, c[0x0][0x888] ;  /* 0x00011100ff0477ac */ /* 0x000ee40008000a00 */
[----:B---3--:R-:W-:-:S04]  /*95c0*/  ISETP.NE.U32.AND P0, PT, RZ, UR4, PT ;  /* 0x00000004ff007c0c */ /* 0x008fc8000bf05070 */
[----:B------:R-:W-:-:S13]  /*95d0*/  ISETP.NE.AND.EX P0, PT, RZ, UR5, PT, P0 ;  /* 0x00000005ff007c0c */ /* 0x000fda000bf05300 */
[----:B------:R-:W-:Y:S05]  /*95e0*/  @!P0 EXIT ;  /* 0x000000000000894d */ /* 0x000fea0003800000 */
[----:B------:R-:W-:Y:S05]  /*95f0*/  BRA `(.L_x_139) ;  /* 0x0000000000087947 */ /* 0x000fea0003800000 */
.L_x_138:
[----:B------:R-:W-:-:S13]  /*9600*/  FSETP.NEU.AND P0, PT, R41, RZ, PT ;  /* 0x000000ff2900720b */ /* 0x000fda0003f0d000 */
[----:B------:R-:W-:Y:S05]  /*9610*/  @!P0 EXIT ;  /* 0x000000000000894d */ /* 0x000fea0003800000 */
.L_x_139:
[----:B------:R-:W-:Y:S05]  /*9620*/  BSYNC.RECONVERGENT B0 ;  /* 0x0000000000007941 */ /* 0x000fea0003800200 */
.L_x_136:
[----:B------:R-:W-:Y:S01]  /*9630*/  ULEA UR4, UR46, UR44, 0x3 ;  /* 0x0000002c2e047291 */ /* 0x000fe2000f8e18ff */
[----:B------:R-:W-:-:S04]  /*9640*/  DEPBAR.LE SB0, 0x0 ;  /* 0x000080000000791a */ /* 0x000fc80000000000 */
[----:B------:R-:W-:-:S04]  /*9650*/  UIADD3 UR4, UPT, UPT, UR4, 0x80, URZ ;  /* 0x0000008004047890 */ /* 0x000fc8000fffe0ff */
[----:B------:R-:W-:-:S09]  /*9660*/  UPRMT UR4, UR47, 0x654, UR4 ;  /* 0x000006542f047896 */ /* 0x000fd20008000004 */
[----:B------:R-:W-:Y:S01]  /*9670*/  SYNCS.ARRIVE.TRANS64.RED.A1T0 RZ, [UR4], RZ ;  /* 0x000000ffffff79a7 */ /* 0x000fe20008100404 */
[----:B------:R-:W-:Y:S05]  /*9680*/  EXIT ;  /* 0x000000000000794d */ /* 0x000fea0003800000 */
.L_x_24:
[----:B--2---:R2:W3:Y:S02]  /*9690*/  SYNCS.PHASECHK.TRANS64.TRYWAIT P0, [R3+URZ+0x120], R2 ;  /* 0x00012002030075a7 */ /* 0x0044e400080011ff */
[----:B---3--:R-:W-:Y:S05]  /*96a0*/  @!P0 NANOSLEEP.SYNCS 0x989680 ;  /* 0x009896800000895d */ /* 0x008fea0003900000 */
[----:B------:R-:W3:Y:S02]  /*96b0*/  @!P0 SYNCS.PHASECHK.TRANS64 P0, [R3+URZ+0x120], R2 ;  /* 0x00012002030085a7 */ /* 0x000ee400080010ff */
[----:B---3--:R-:W-:Y:S05]  /*96c0*/  @!P0 BRA `(.L_x_24) ;  /* 0xfffffffc00f08947 */ /* 0x008fea000383ffff */
[----:B------:R-:W-:Y:S05]  /*96d0*/  BRA `(.L_x_140) ;  /* 0xffffff8000a07947 */ /* 0x000fea000383ffff */
.L_x_27:
[----:B-1----:R-:W-:-:S07]  /*96e0*/  MOV R0, UR33 ;  /* 0x0000002100007c02 */ /* 0x002fce0008000f00 */
.L_x_141:
[----:B-1----:R1:W2:Y:S02]  /*96f0*/  SYNCS.PHASECHK.TRANS64.TRYWAIT P0, [R0+URZ+0x30], R3 ;  /* 0x00003003000075a7 */ /* 0x0022a400080011ff */
[----:B--2---:R-:W-:Y:S05]  /*9700*/  @!P0 NANOSLEEP.SYNCS 0x989680 ;  /* 0x009896800000895d */ /* 0x004fea0003900000 */
[----:B------:R-:W2:Y:S02]  /*9710*/  @!P0 SYNCS.PHASECHK.TRANS64 P0, [R0+URZ+0x30], R3 ;  /* 0x00003003000085a7 */ /* 0x000ea400080010ff */
[----:B--2---:R-:W-:Y:S05]  /*9720*/  @!P0 BRA `(.L_x_141) ;  /* 0xfffffffc00f08947 */ /* 0x004fea000383ffff */
[----:B------:R-:W-:Y:S05]  /*9730*/  BRA `(.L_x_26) ;  /* 0xffffff8000ec7947 */ /* 0x000fea000383ffff */
.L_x_34:
[----:B-1----:R-:W-:-:S07]  /*9740*/  MOV R0, UR25 ;  /* 0x0000001900007c02 */ /* 0x002fce0008000f00 */
.L_x_142:
[----:B-1----:R1:W2:Y:S02]  /*9750*/  SYNCS.PHASECHK.TRANS64.TRYWAIT P0, [R0+URZ+0x30], R3 ;  /* 0x00003003000075a7 */ /* 0x0022a400080011ff */
[----:B--2---:R-:W-:Y:S05]  /*9760*/  @!P0 NANOSLEEP.SYNCS 0x989680 ;  /* 0x009896800000895d */ /* 0x004fea0003900000 */
[----:B------:R-:W2:Y:S02]  /*9770*/  @!P0 SYNCS.PHASECHK.TRANS64 P0, [R0+URZ+0x30], R3 ;  /* 0x00003003000085a7 */ /* 0x000ea400080010ff */
[----:B--2---:R-:W-:Y:S05]  /*9780*/  @!P0 BRA `(.L_x_142) ;  /* 0xfffffffc00f08947 */ /* 0x004fea000383ffff */
[----:B------:R-:W-:Y:S05]  /*9790*/  BRA `(.L_x_33) ;  /* 0xffffff8400c47947 */ /* 0x000fea000383ffff */
.L_x_39:
[----:B-1----:R1:W2:Y:S02]  /*97a0*/  SYNCS.PHASECHK.TRANS64.TRYWAIT P0, [R3+URZ+0xb0], R0 ;  /* 0x0000b000030075a7 */ /* 0x0022a400080011ff */
[----:B--2---:R-:W-:Y:S05]  /*97b0*/  @!P0 NANOSLEEP.SYNCS 0x989680 ;  /* 0x009896800000895d */ /* 0x004fea0003900000 */
[----:B------:R-:W2:Y:S02]  /*97c0*/  @!P0 SYNCS.PHASECHK.TRANS64 P0, [R3+URZ+0xb0], R0 ;  /* 0x0000b000030085a7 */ /* 0x000ea400080010ff */
[----:B--2---:R-:W-:Y:S05]  /*97d0*/  @!P0 BRA `(.L_x_39) ;  /* 0xfffffffc00f08947 */ /* 0x004fea000383ffff */
[----:B------:R-:W-:Y:S05]  /*97e0*/  BRA `(.L_x_143) ;  /* 0xffffff8800807947 */ /* 0x000fea000383ffff */
.L_x_43:
[----:B-1----:R-:W-:-:S07]  /*97f0*/  MOV R0, UR4 ;  /* 0x0000000400007c02 */ /* 0x002fce0008000f00 */
.L_x_144:
[----:B-1----:R1:W2:Y:S02]  /*9800*/  SYNCS.PHASECHK.TRANS64.TRYWAIT P0, [R0+URZ], R3 ;  /* 0x00000003000075a7 */ /* 0x0022a400080011ff */
[----:B--2---:R-:W-:Y:S05]  /*9810*/  @!P0 NANOSLEEP.SYNCS 0x989680 ;  /* 0x009896800000895d */ /* 0x004fea0003900000 */
[----:B------:R-:W2:Y:S02]  /*9820*/  @!P0 SYNCS.PHASECHK.TRANS64 P0, [R0+URZ], R3 ;  /* 0x00000003000085a7 */ /* 0x000ea400080010ff */
[----:B--2---:R-:W-:Y:S05]  /*9830*/  @!P0 BRA `(.L_x_144) ;  /* 0xfffffffc00f08947 */ /* 0x004fea000383ffff */
[----:B------:R-:W-:Y:S05]  /*9840*/  BRA `(.L_x_145) ;  /* 0xffffff9000287947 */ /* 0x000fea000383ffff */
.L_x_44:
[----:B------:R-:W-:-:S07]  /*9850*/  MOV R0, UR5 ;  /* 0x0000000500007c02 */ /* 0x000fce0008000f00 */
.L_x_146:
[----:B-1----:R1:W2:Y:S02]  /*9860*/  SYNCS.PHASECHK.TRANS64.TRYWAIT P0, [R0+URZ], R3 ;  /* 0x00000003000075a7 */ /* 0x0022a400080011ff */
[----:B--2---:R-:W-:Y:S05]  /*9870*/  @!P0 NANOSLEEP.SYNCS 0x989680 ;  /* 0x009896800000895d */ /* 0x004fea0003900000 */
[----:B------:R-:W2:Y:S02]  /*9880*/  @!P0 SYNCS.PHASECHK.TRANS64 P0, [R0+URZ], R3 ;  /* 0x00000003000085a7 */ /* 0x000ea400080010ff */
[----:B--2---:R-:W-:Y:S05]  /*9890*/  @!P0 BRA `(.L_x_146) ;  /* 0xfffffffc00f08947 */ /* 0x004fea000383ffff */
[----:B------:R-:W-:Y:S05]  /*98a0*/  BRA `(.L_x_147) ;  /* 0xffffff9000347947 */ /* 0x000fea000383ffff */
.L_x_45:
[----:B------:R-:W-:-:S07]  /*98b0*/  MOV R0, UR5 ;  /* 0x0000000500007c02 */ /* 0x000fce0008000f00 */
.L_x_148:
[----:B-1----:R1:W2:Y:S02]  /*98c0*/  SYNCS.PHASECHK.TRANS64.TRYWAIT P0, [R0+URZ], R3 ;  /* 0x00000003000075a7 */ /* 0x0022a400080011ff */
[----:B--2---:R-:W-:Y:S05]  /*98d0*/  @!P0 NANOSLEEP.SYNCS 0x989680 ;  /* 0x009896800000895d */ /* 0x004fea0003900000 */
[----:B------:R-:W2:Y:S02]  /*98e0*/  @!P0 SYNCS.PHASECHK.TRANS64 P0, [R0+URZ], R3 ;  /* 0x00000003000085a7 */ /* 0x000ea400080010ff */
[----:B--2---:R-:W-:Y:S05]  /*98f0*/  @!P0 BRA `(.L_x_148) ;  /* 0xfffffffc00f08947 */ /* 0x004fea000383ffff */
[----:B------:R-:W-:Y:S05]  /*9900*/  BRA `(.L_x_149) ;  /* 0xffffff9000407947 */ /* 0x000fea000383ffff */
.L_x_46:
[----:B------:R-:W-:-:S07]  /*9910*/  MOV R0, UR5 ;  /* 0x0000000500007c02 */ /* 0x000fce0008000f00 */
.L_x_150:
[----:B-1----:R1:W2:Y:S02]  /*9920*/  SYNCS.PHASECHK.TRANS64.TRYWAIT P0, [R0+URZ], R3 ;  /* 0x00000003000075a7 */ /* 0x0022a400080011ff */
[----:B--2---:R-:W-:Y:S05]  /*9930*/  @!P0 NANOSLEEP.SYNCS 0x989680 ;  /* 0x009896800000895d */ /* 0x004fea0003900000 */
[----:B------:R-:W2:Y:S02]  /*9940*/  @!P0 SYNCS.PHASECHK.TRANS64 P0, [R0+URZ], R3 ;  /* 0x00000003000085a7 */ /* 0x000ea400080010ff */
[----:B--2---:R-:W-:Y:S05]  /*9950*/  @!P0 BRA `(.L_x_150) ;  /* 0xfffffffc00f08947 */ /* 0x004fea000383ffff */
[----:B------:R-:W-:Y:S05]  /*9960*/  BRA `(.L_x_151) ;  /* 0xffffff90004c7947 */ /* 0x000fea000383ffff */
.L_x_47:
[----:B------:R-:W-:-:S07]  /*9970*/  MOV R0, UR5 ;  /* 0x0000000500007c02 */ /* 0x000fce0008000f00 */
.L_x_152:
[----:B-1----:R1:W2:Y:S02]  /*9980*/  SYNCS.PHASECHK.TRANS64.TRYWAIT P0, [R0+URZ], R3 ;  /* 0x00000003000075a7 */ /* 0x0022a400080011ff */
[----:B--2---:R-:W-:Y:S05]  /*9990*/  @!P0 NANOSLEEP.SYNCS 0x989680 ;  /* 0x009896800000895d */ /* 0x004fea0003900000 */
[----:B------:R-:W2:Y:S02]  /*99a0*/  @!P0 SYNCS.PHASECHK.TRANS64 P0, [R0+URZ], R3 ;  /* 0x00000003000085a7 */ /* 0x000ea400080010ff */
[----:B--2---:R-:W-:Y:S05]  /*99b0*/  @!P0 BRA `(.L_x_152) ;  /* 0xfffffffc00f08947 */ /* 0x004fea000383ffff */
[----:B------:R-:W-:Y:S05]  /*99c0*/  BRA `(.L_x_153) ;  /* 0xffffff9000587947 */ /* 0x000fea000383ffff */
.L_x_50:
[----:B-1----:R1:W2:Y:S02]  /*99d0*/  SYNCS.PHASECHK.TRANS64.TRYWAIT P0, [R2+URZ+0x110], R5 ;  /* 0x00011005020075a7 */ /* 0x0022a400080011ff */
[----:B--2---:R-:W-:Y:S05]  /*99e0*/  @!P0 NANOSLEEP.SYNCS 0x989680 ;  /* 0x009896800000895d */ /* 0x004fea0003900000 */
[----:B------:R-:W2:Y:S02]  /*99f0*/  @!P0 SYNCS.PHASECHK.TRANS64 P0, [R2+URZ+0x110], R5 ;  /* 0x00011005020085a7 */ /* 0x000ea400080010ff */
[----:B--2---:R-:W-:Y:S05]  /*9a00*/  @!P0 BRA `(.L_x_50) ;  /* 0xfffffffc00f08947 */ /* 0x004fea000383ffff */
[----:B------:R-:W-:Y:S05]  /*9a10*/  BRA `(.L_x_154) ;  /* 0xffffff9000b47947 */ /* 0x000fea000383ffff */
.L_x_51:
[----:B------:R-:W-:-:S07]  /*9a20*/  MOV R2, UR4 ;  /* 0x0000000400027c02 */ /* 0x000fce0008000f00 */
.L_x_155:
[----:B-1----:R1:W2:Y:S02]  /*9a30*/  SYNCS.PHASECHK.TRANS64.TRYWAIT P0, [R2+URZ+0xc0], R5 ;  /* 0x0000c005020075a7 */ /* 0x0022a400080011ff */
[----:B--2---:R-:W-:Y:S05]  /*9a40*/  @!P0 NANOSLEEP.SYNCS 0x989680 ;  /* 0x009896800000895d */ /* 0x004fea0003900000 */
[----:B------:R-:W2:Y:S02]  /*9a50*/  @!P0 SYNCS.PHASECHK.TRANS64 P0, [R2+URZ+0xc0], R5 ;  /* 0x0000c005020085a7 */ /* 0x000ea400080010ff */
[----:B--2---:R-:W-:Y:S05]  /*9a60*/  @!P0 BRA `(.L_x_155) ;  /* 0xfffffffc00f08947 */ /* 0x004fea000383ffff */
[----:B------:R-:W-:Y:S05]  /*9a70*/  BRA `(.L_x_156) ;  /* 0xffffff9000c47947 */ /* 0x000fea000383ffff */
.L_x_52:
[----:B-1----:R1:W2:Y:S02]  /*9a80*/  SYNCS.PHASECHK.TRANS64.TRYWAIT P1, [R2+URZ+0xb0], R5 ;  /* 0x0000b005020075a7 */ /* 0x0022a400080211ff */
[----:B--2---:R-:W-:Y:S05]  /*9a90*/  @!P1 NANOSLEEP.SYNCS 0x989680 ;  /* 0x009896800000995d */ /* 0x004fea0003900000 */
[----:B------:R-:W2:Y:S02]  /*9aa0*/  @!P1 SYNCS.PHASECHK.TRANS64 P1, [R2+URZ+0xb0], R5 ;  /* 0x0000b005020095a7 */ /* 0x000ea400080210ff */
[----:B--2---:R-:W-:Y:S05]  /*9ab0*/  @!P1 BRA `(.L_x_52) ;  /* 0xfffffffc00f09947 */ /* 0x004fea000383ffff */
[----:B------:R-:W-:Y:S05]  /*9ac0*/  BRA `(.L_x_157) ;  /* 0xffffff9000f47947 */ /* 0x000fea000383ffff */
.L_x_55:
[----:B------:R-:W-:-:S07]  /*9ad0*/  MOV R0, UR4 ;  /* 0x0000000400007c02 */ /* 0x000fce0008000f00 */
.L_x_158:
[----:B-1----:R1:W2:Y:S02]  /*9ae0*/  SYNCS.PHASECHK.TRANS64.TRYWAIT P0, [R0+URZ+0xc0], R3 ;  /* 0x0000c003000075a7 */ /* 0x0022a400080011ff */
[----:B--2---:R-:W-:Y:S05]  /*9af0*/  @!P0 NANOSLEEP.SYNCS 0x989680 ;  /* 0x009896800000895d */ /* 0x004fea0003900000 */
[----:B------:R-:W2:Y:S02]  /*9b00*/  @!P0 SYNCS.PHASECHK.TRANS64 P0, [R0+URZ+0xc0], R3 ;  /* 0x0000c003000085a7 */ /* 0x000ea400080010ff */
[----:B--2---:R-:W-:Y:S05]  /*9b10*/  @!P0 BRA `(.L_x_158) ;  /* 0xfffffffc00f08947 */ /* 0x004fea000383ffff */
[----:B------:R-:W-:Y:S05]  /*9b20*/  BRA `(.L_x_54) ;  /* 0xffffff9400487947 */ /* 0x000fea000383ffff */
.L_x_62:
[----:B-1----:R1:W2:Y:S02]  /*9b30*/  SYNCS.PHASECHK.TRANS64.TRYWAIT P1, [R0+URZ+0xb0], R5 ;  /* 0x0000b005000075a7 */ /* 0x0022a400080211ff */
[----:B--2---:R-:W-:Y:S05]  /*9b40*/  @!P1 NANOSLEEP.SYNCS 0x989680 ;  /* 0x009896800000995d */ /* 0x004fea0003900000 */
[----:B------:R-:W2:Y:S02]  /*9b50*/  @!P1 SYNCS.PHASECHK.TRANS64 P1, [R0+URZ+0xb0], R5 ;  /* 0x0000b005000095a7 */ /* 0x000ea400080210ff */
[----:B--2---:R-:W-:Y:S05]  /*9b60*/  @!P1 BRA `(.L_x_62) ;  /* 0xfffffffc00f09947 */ /* 0x004fea000383ffff */
[----:B------:R-:W-:Y:S05]  /*9b70*/  BRA `(.L_x_159) ;  /* 0xffffff9800bc7947 */ /* 0x000fea000383ffff */
.L_x_63:
[----:B------:R-:W-:-:S07]  /*9b80*/  MOV R3, UR30 ;  /* 0x0000001e00037c02 */ /* 0x000fce0008000f00 */
.L_x_160:
[----:B-1----:R1:W2:Y:S02]  /*9b90*/  SYNCS.PHASECHK.TRANS64.TRYWAIT P0, [R3+URZ+0xf0], R0 ;  /* 0x0000f000030075a7 */ /* 0x0022a400080011ff */
[----:B--2---:R-:W-:Y:S05]  /*9ba0*/  @!P0 NANOSLEEP.SYNCS 0x989680 ;  /* 0x009896800000895d */ /* 0x004fea0003900000 */
[----:B------:R-:W2:Y:S02]  /*9bb0*/  @!P0 SYNCS.PHASECHK.TRANS64 P0, [R3+URZ+0xf0], R0 ;  /* 0x0000f000030085a7 */ /* 0x000ea400080010ff */
[----:B--2---:R-:W-:Y:S05]  /*9bc0*/  @!P0 BRA `(.L_x_160) ;  /* 0xfffffffc00f08947 */ /* 0x004fea000383ffff */
[----:B------:R-:W-:Y:S05]  /*9bd0*/  BRA `(.L_x_161) ;  /* 0xffffff9800f47947 */ /* 0x000fea000383ffff */
.L_x_66:
[----:B------:R-:W-:Y:S07]  /*9be0*/  MOV R0, UR5 ;  /* 0x0000000500007c02 */ /* 0x000fee0008000f00 */
.L_x_162:
[----:B-1----:R1:W2:Y:S02]  /*9bf0*/  SYNCS.PHASECHK.TRANS64.TRYWAIT P0, [R0+URZ], R3 ;  /* 0x00000003000075a7 */ /* 0x0022a400080011ff */
[----:B--2---:R-:W-:Y:S05]  /*9c00*/  @!P0 NANOSLEEP.SYNCS 0x989680 ;  /* 0x009896800000895d */ /* 0x004fea0003900000 */
[----:B------:R-:W2:Y:S02]  /*9c10*/  @!P0 SYNCS.PHASECHK.TRANS64 P0, [R0+URZ], R3 ;  /* 0x00000003000085a7 */ /* 0x000ea400080010ff */
[----:B--2---:R-:W-:Y:S05]  /*9c20*/  @!P0 BRA `(.L_x_162) ;  /* 0xfffffffc00f08947 */ /* 0x004fea000383ffff */
[----:B------:R-:W-:Y:S05]  /*9c30*/  BRA `(.L_x_65) ;  /* 0xffffff9c00107947 */ /* 0x000fea000383ffff */
.L_x_69:
[----:B------:R-:W-:-:S07]  /*9c40*/  MOV R0, UR4 ;  /* 0x0000000400007c02 */ /* 0x000fce0008000f00 */
.L_x_163:
[----:B--2---:R2:W4:Y:S02]  /*9c50*/  SYNCS.PHASECHK.TRANS64.TRYWAIT P0, [R0+URZ], R3 ;  /* 0x00000003000075a7 */ /* 0x00452400080011ff */
[----:B----4-:R-:W-:Y:S05]  /*9c60*/  @!P0 NANOSLEEP.SYNCS 0x989680 ;  /* 0x009896800000895d */ /* 0x010fea0003900000 */
[----:B------:R-:W4:Y:S02]  /*9c70*/  @!P0 SYNCS.PHASECHK.TRANS64 P0, [R0+URZ], R3 ;  /* 0x00000003000085a7 */ /* 0x000f2400080010ff */
[----:B----4-:R-:W-:Y:S05]  /*9c80*/  @!P0 BRA `(.L_x_163) ;  /* 0xfffffffc00f08947 */ /* 0x010fea000383ffff */
[----:B------:R-:W-:Y:S05]  /*9c90*/  BRA `(.L_x_164) ;  /* 0xffffff9c00ec7947 */ /* 0x000fea000383ffff */
.L_x_70:
[----:B------:R-:W-:-:S07]  /*9ca0*/  MOV R0, UR5 ;  /* 0x0000000500007c02 */ /* 0x000fce0008000f00 */
.L_x_165:
[----:B-1----:R1:W2:Y:S02]  /*9cb0*/  SYNCS.PHASECHK.TRANS64.TRYWAIT P0, [R0+URZ], R3 ;  /* 0x00000003000075a7 */ /* 0x0022a400080011ff */
[----:B--2---:R-:W-:Y:S05]  /*9cc0*/  @!P0 NANOSLEEP.SYNCS 0x989680 ;  /* 0x009896800000895d */ /* 0x004fea0003900000 */
[----:B------:R-:W2:Y:S02]  /*9cd0*/  @!P0 SYNCS.PHASECHK.TRANS64 P0, [R0+URZ], R3 ;  /* 0x00000003000085a7 */ /* 0x000ea400080010ff */
[----:B--2---:R-:W-:Y:S05]  /*9ce0*/  @!P0 BRA `(.L_x_165) ;  /* 0xfffffffc00f08947 */ /* 0x004fea000383ffff */
[----:B------:R-:W-:Y:S05]  /*9cf0*/  BRA `(.L_x_166) ;  /* 0xffffff9c00f87947 */ /* 0x000fea000383ffff */
.L_x_71:
[----:B------:R-:W-:-:S07]  /*9d00*/  MOV R0, UR5 ;  /* 0x0000000500007c02 */ /* 0x000fce0008000f00 */
.L_x_167:
[----:B-1----:R1:W2:Y:S02]  /*9d10*/  SYNCS.PHASECHK.TRANS64.TRYWAIT P0, [R0+URZ], R3 ;  /* 0x00000003000075a7 */ /* 0x0022a400080011ff */
[----:B--2---:R-:W-:Y:S05]  /*9d20*/  @!P0 NANOSLEEP.SYNCS 0x989680 ;  /* 0x009896800000895d */ /* 0x004fea0003900000 */
[----:B------:R-:W2:Y:S02]  /*9d30*/  @!P0 SYNCS.PHASECHK.TRANS64 P0, [R0+URZ], R3 ;  /* 0x00000003000085a7 */ /* 0x000ea400080010ff */
[----:B--2---:R-:W-:Y:S05]  /*9d40*/  @!P0 BRA `(.L_x_167) ;  /* 0xfffffffc00f08947 */ /* 0x004fea000383ffff */
[----:B------:R-:W-:Y:S05]  /*9d50*/  BRA `(.L_x_168) ;  /* 0xffffffa000047947 */ /* 0x000fea000383ffff */
.L_x_72:
[----:B------:R-:W-:-:S07]  /*9d60*/  MOV R0, UR4 ;  /* 0x0000000400007c02 */ /* 0x000fce0008000f00 */
.L_x_169:
[----:B-1----:R1:W2:Y:S02]  /*9d70*/  SYNCS.PHASECHK.TRANS64.TRYWAIT P0, [R0+URZ], R3 ;  /* 0x00000003000075a7 */ /* 0x0022a400080011ff */
[----:B--2---:R-:W-:Y:S05]  /*9d80*/  @!P0 NANOSLEEP.SYNCS 0x989680 ;  /* 0x009896800000895d */ /* 0x004fea0003900000 */
[----:B------:R-:W2:Y:S02]  /*9d90*/  @!P0 SYNCS.PHASECHK.TRANS64 P0, [R0+URZ], R3 ;  /* 0x00000003000085a7 */ /* 0x000ea400080010ff */
[----:B--2---:R-:W-:Y:S05]  /*9da0*/  @!P0 BRA `(.L_x_169) ;  /* 0xfffffffc00f08947 */ /* 0x004fea000383ffff */
[----:B------:R-:W-:Y:S05]  /*9db0*/  BRA `(.L_x_170) ;  /* 0xffffffa000107947 */ /* 0x000fea000383ffff */
.L_x_77:
[----:B--2---:R2:W3:Y:S02]  /*9dc0*/  SYNCS.PHASECHK.TRANS64.TRYWAIT P0, [R12+URZ+0xb0], R9 ;  /* 0x0000b0090c0075a7 */ /* 0x0044e400080011ff */
[----:B---3--:R-:W-:Y:S05]  /*9dd0*/  @!P0 NANOSLEEP.SYNCS 0x989680 ;  /* 0x009896800000895d */ /* 0x008fea0003900000 */
[----:B------:R-:W3:Y:S02]  /*9de0*/  @!P0 SYNCS.PHASECHK.TRANS64 P0, [R12+URZ+0xb0], R9 ;  /* 0x0000b0090c0085a7 */ /* 0x000ee400080010ff */
[----:B---3--:R-:W-:Y:S05]  /*9df0*/  @!P0 BRA `(.L_x_77) ;  /* 0xfffffffc00f08947 */ /* 0x008fea000383ffff */
[----:B------:R-:W-:Y:S05]  /*9e00*/  BRA `(.L_x_171) ;  /* 0xffffffa400307947 */ /* 0x000fea000383ffff */
.L_x_80:
[----:B------:R-:W-:Y:S07]  /*9e10*/  MOV R0, UR21 ;  /* 0x0000001500007c02 */ /* 0x000fee0008000f00 */
.L_x_172:
[----:B--2---:R2:W3:Y:S02]  /*9e20*/  SYNCS.PHASECHK.TRANS64.TRYWAIT P2, [R0+URZ+0xa8], R11 ;  /* 0x0000a80b000075a7 */ /* 0x0044e400080411ff */
[----:B---3--:R-:W-:Y:S05]  /*9e30*/  @!P2 NANOSLEEP.SYNCS 0x989680 ;  /* 0x009896800000a95d */ /* 0x008fea0003900000 */
[----:B------:R-:W3:Y:S02]  /*9e40*/  @!P2 SYNCS.PHASECHK.TRANS64 P2, [R0+URZ+0xa8], R11 ;  /* 0x0000a80b0000a5a7 */ /* 0x000ee400080410ff */
[----:B---3--:R-:W-:Y:S05]  /*9e50*/  @!P2 BRA `(.L_x_172) ;  /* 0xfffffffc00f0a947 */ /* 0x008fea000383ffff */
[----:B------:R-:W-:Y:S05]  /*9e60*/  BRA `(.L_x_79) ;  /* 0xffffffa800987947 */ /* 0x000fea000383ffff */
.L_x_83:
[----:B--2---:R-:W-:Y:S07]  /*9e70*/  MOV R0, UR21 ;  /* 0x0000001500007c02 */ /* 0x004fee0008000f00 */
.L_x_173:
[----:B--2---:R2:W3:Y:S02]  /*9e80*/  SYNCS.PHASECHK.TRANS64.TRYWAIT P0, [R0+URZ+0x80], R9 ;  /* 0x00008009000075a7 */ /* 0x0044e400080011ff */
[----:B---3--:R-:W-:Y:S05]  /*9e90*/  @!P0 NANOSLEEP.SYNCS 0x989680 ;  /* 0x009896800000895d */ /* 0x008fea0003900000 */
[----:B------:R-:W3:Y:S02]  /*9ea0*/  @!P0 SYNCS.PHASECHK.TRANS64 P0, [R0+URZ+0x80], R9 ;  /* 0x00008009000085a7 */ /* 0x000ee400080010ff */
[----:B---3--:R-:W-:Y:S05]  /*9eb0*/  @!P0 BRA `(.L_x_173) ;  /* 0xfffffffc00f08947 */ /* 0x008fea000383ffff */
[----:B------:R-:W-:Y:S05]  /*9ec0*/  BRA `(.L_x_174) ;  /* 0xffffffa800f47947 */ /* 0x000fea000383ffff */
.L_x_84:
[----:B------:R-:W-:Y:S07]  /*9ed0*/  MOV R0, UR21 ;  /* 0x0000001500007c02 */ /* 0x000fee0008000f00 */
.L_x_175:
[----:B--2---:R2:W3:Y:S02]  /*9ee0*/  SYNCS.PHASECHK.TRANS64.TRYWAIT P0, [R0+URZ+0x88], R9 ;  /* 0x00008809000075a7 */ /* 0x0044e400080011ff */
[----:B---3--:R-:W-:Y:S05]  /*9ef0*/  @!P0 NANOSLEEP.SYNCS 0x989680 ;  /* 0x009896800000895d */ /* 0x008fea0003900000 */
[----:B------:R-:W3:Y:S02]  /*9f00*/  @!P0 SYNCS.PHASECHK.TRANS64 P0, [R0+URZ+0x88], R9 ;  /* 0x00008809000085a7 */ /* 0x000ee400080010ff */
[----:B---3--:R-:W-:Y:S05]  /*9f10*/  @!P0 BRA `(.L_x_175) ;  /* 0xfffffffc00f08947 */ /* 0x008fea000383ffff */
[----:B------:R-:W-:Y:S05]  /*9f20*/  BRA `(.L_x_176) ;  /* 0xffffffac00307947 */ /* 0x000fea000383ffff */
.L_x_85:
[----:B------:R-:W-:Y:S07]  /*9f30*/  MOV R0, UR21 ;  /* 0x0000001500007c02 */ /* 0x000fee0008000f00 */
.L_x_177:
[----:B--2---:R2:W3:Y:S02]  /*9f40*/  SYNCS.PHASECHK.TRANS64.TRYWAIT P0, [R0+URZ+0x90], R9 ;  /* 0x00009009000075a7 */ /* 0x0044e400080011ff */
[----:B---3--:R-:W-:Y:S05]  /*9f50*/  @!P0 NANOSLEEP.SYNCS 0x989680 ;  /* 0x009896800000895d */ /* 0x008fea0003900000 */
[----:B------:R-:W3:Y:S02]  /*9f60*/  @!P0 SYNCS.PHASECHK.TRANS64 P0, [R0+URZ+0x90], R9 ;  /* 0x00009009000085a7 */ /* 0x000ee400080010ff */
[----:B---3--:R-:W-:Y:S05]  /*9f70*/  @!P0 BRA `(.L_x_177) ;  /* 0xfffffffc00f08947 */ /* 0x008fea000383ffff */
[----:B------:R-:W-:Y:S05]  /*9f80*/  BRA `(.L_x_178) ;  /* 0xffffffac00787947 */ /* 0x000fea000383ffff */
.L_x_86:
[----:B------:R-:W-:Y:S07]  /*9f90*/  MOV R0, UR21 ;  /* 0x0000001500007c02 */ /* 0x000fee0008000f00 */
.L_x_179:
[----:B--2---:R2:W3:Y:S02]  /*9fa0*/  SYNCS.PHASECHK.TRANS64.TRYWAIT P0, [R0+URZ+0x98], R9 ;  /* 0x00009809000075a7 */ /* 0x0044e400080011ff */
[----:B---3--:R-:W-:Y:S05]  /*9fb0*/  @!P0 NANOSLEEP.SYNCS 0x989680 ;  /* 0x009896800000895d */ /* 0x008fea0003900000 */
[----:B------:R-:W3:Y:S02]  /*9fc0*/  @!P0 SYNCS.PHASECHK.TRANS64 P0, [R0+URZ+0x98], R9 ;  /* 0x00009809000085a7 */ /* 0x000ee400080010ff */
[----:B---3--:R-:W-:Y:S05]  /*9fd0*/  @!P0 BRA `(.L_x_179) ;  /* 0xfffffffc00f08947 */ /* 0x008fea000383ffff */
[----:B------:R-:W-:Y:S05]  /*9fe0*/  BRA `(.L_x_180) ;  /* 0xffffffac00bc7947 */ /* 0x000fea000383ffff */
.L_x_88:
[----:B------:R-:W-:-:S07]  /*9ff0*/  MOV R0, UR21 ;  /* 0x0000001500007c02 */ /* 0x000fce0008000f00 */
.L_x_181:
[----:B---3--:R3:W4:Y:S02]  /*a000*/  SYNCS.PHASECHK.TRANS64.TRYWAIT P0, [R0+URZ+0x80], R3 ;  /* 0x00008003000075a7 */ /* 0x00872400080011ff */
[----:B----4-:R-:W-:Y:S05]  /*a010*/  @!P0 NANOSLEEP.SYNCS 0x989680 ;  /* 0x009896800000895d */ /* 0x010fea0003900000 */
[----:B------:R-:W4:Y:S02]  /*a020*/  @!P0 SYNCS.PHASECHK.TRANS64 P0, [R0+URZ+0x80], R3 ;  /* 0x00008003000085a7 */ /* 0x000f2400080010ff */
[----:B----4-:R-:W-:Y:S05]  /*a030*/  @!P0 BRA `(.L_x_181) ;  /* 0xfffffffc00f08947 */ /* 0x010fea000383ffff */
[----:B------:R-:W-:Y:S05]  /*a040*/  BRA `(.L_x_182) ;  /* 0xffffffb000307947 */ /* 0x000fea000383ffff */
.L_x_89:
[----:B---3--:R-:W-:-:S07]  /*a050*/  MOV R0, UR21 ;  /* 0x0000001500007c02 */ /* 0x008fce0008000f00 */
.L_x_183:
[----:B---3--:R3:W4:Y:S02]  /*a060*/  SYNCS.PHASECHK.TRANS64.TRYWAIT P0, [R0+URZ+0x88], R3 ;  /* 0x00008803000075a7 */ /* 0x00872400080011ff */
[----:B----4-:R-:W-:Y:S05]  /*a070*/  @!P0 NANOSLEEP.SYNCS 0x989680 ;  /* 0x009896800000895d */ /* 0x010fea0003900000 */
[----:B------:R-:W4:Y:S02]  /*a080*/  @!P0 SYNCS.PHASECHK.TRANS64 P0, [R0+URZ+0x88], R3 ;  /* 0x00008803000085a7 */ /* 0x000f2400080010ff */
[----:B----4-:R-:W-:Y:S05]  /*a090*/  @!P0 BRA `(.L_x_183) ;  /* 0xfffffffc00f08947 */ /* 0x010fea000383ffff */
[----:B------:R-:W-:Y:S05]  /*a0a0*/  BRA `(.L_x_184) ;  /* 0xffffffb000207947 */ /* 0x000fea000383ffff */
.L_x_90:
[----:B---3--:R-:W-:-:S07]  /*a0b0*/  MOV R0, UR21 ;  /* 0x0000001500007c02 */ /* 0x008fce0008000f00 */
.L_x_185:
[----:B---3--:R3:W4:Y:S02]  /*a0c0*/  SYNCS.PHASECHK.TRANS64.TRYWAIT P0, [R0+URZ+0x90], R3 ;  /* 0x00009003000075a7 */ /* 0x00872400080011ff */
[----:B----4-:R-:W-:Y:S05]  /*a0d0*/  @!P0 NANOSLEEP.SYNCS 0x989680 ;  /* 0x009896800000895d */ /* 0x010fea0003900000 */
[----:B------:R-:W4:Y:S02]  /*a0e0*/  @!P0 SYNCS.PHASECHK.TRANS64 P0, [R0+URZ+0x90], R3 ;  /* 0x00009003000085a7 */ /* 0x000f2400080010ff */
[----:B----4-:R-:W-:Y:S05]  /*a0f0*/  @!P0 BRA `(.L_x_185) ;  /* 0xfffffffc00f08947 */ /* 0x010fea000383ffff */
[----:B------:R-:W-:Y:S05]  /*a100*/  BRA `(.L_x_186) ;  /* 0xffffffb000107947 */ /* 0x000fea000383ffff */
.L_x_92:
[----:B-1----:R1:W2:Y:S02]  /*a110*/  SYNCS.PHASECHK.TRANS64.TRYWAIT P0, [R3+URZ+0xb0], R0 ;  /* 0x0000b000030075a7 */ /* 0x0022a400080011ff */
[----:B--2---:R-:W-:Y:S05]  /*a120*/  @!P0 NANOSLEEP.SYNCS 0x989680 ;  /* 0x009896800000895d */ /* 0x004fea0003900000 */
[----:B------:R-:W2:Y:S02]  /*a130*/  @!P0 SYNCS.PHASECHK.TRANS64 P0, [R3+URZ+0xb0], R0 ;  /* 0x0000b000030085a7 */ /* 0x000ea400080010ff */
[----:B--2---:R-:W-:Y:S05]  /*a140*/  @!P0 BRA `(.L_x_92) ;  /* 0xfffffffc00f08947 */ /* 0x004fea000383ffff */
[----:B------:R-:W-:Y:S05]  /*a150*/  BRA `(.L_x_187) ;  /* 0xffffffb000d07947 */ /* 0x000fea000383ffff */
.L_x_103:
[----:B-1----:R-:W-:Y:S04]  /*a160*/  MOV R2, UR44 ;  /* 0x0000002c00027c02 */ /* 0x002fe80008000f00 */
[----:B------:R1:W2:Y:S03]  /*a170*/  SYNCS.PHASECHK.TRANS64.TRYWAIT P1, [R2+URZ+0x60], R3 ;  /* 0x00006003020075a7 */ /* 0x0002a600080211ff */
[----:B--2---:R-:W-:Y:S05]  /*a180*/  @!P1 NANOSLEEP.SYNCS 0x989680 ;  /* 0x009896800000995d */ /* 0x004fea0003900000 */
[----:B------:R-:W2:Y:S02]  /*a190*/  @!P1 SYNCS.PHASECHK.TRANS64 P1, [R2+URZ+0x60], R3 ;  /* 0x00006003020095a7 */ /* 0x000ea400080210ff */
[----:B--2---:R-:W-:Y:S05]  /*a1a0*/  @!P1 BRA `(.L_x_103) ;  /* 0xfffffffc00ec9947 */ /* 0x004fea000383ffff */
[----:B------:R-:W-:Y:S05]  /*a1b0*/  BRA `(.L_x_102) ;  /* 0xffffffc000407947 */ /* 0x000fea000383ffff */
.L_x_105:
[----:B-1----:R1:W4:Y:S02]  /*a1c0*/  SYNCS.PHASECHK.TRANS64.TRYWAIT P0, [R99+URZ+0xd0], R0 ;  /* 0x0000d000630075a7 */ /* 0x00232400080011ff */
[----:B----4-:R-:W-:Y:S05]  /*a1d0*/  @!P0 NANOSLEEP.SYNCS 0x989680 ;  /* 0x009896800000895d */ /* 0x010fea0003900000 */
[----:B------:R-:W4:Y:S02]  /*a1e0*/  @!P0 SYNCS.PHASECHK.TRANS64 P0, [R99+URZ+0xd0], R0 ;  /* 0x0000d000630085a7 */ /* 0x000f2400080010ff */
[----:B----4-:R-:W-:Y:S05]  /*a1f0*/  @!P0 BRA `(.L_x_105) ;  /* 0xfffffffc00f08947 */ /* 0x010fea000383ffff */
[----:B------:R-:W-:Y:S05]  /*a200*/  BRA `(.L_x_104) ;  /* 0xffffffc000687947 */ /* 0x000fea000383ffff */
.L_x_114:
[----:B---3--:R3:W4:Y:S02]  /*a210*/  SYNCS.PHASECHK.TRANS64.TRYWAIT P0, [R3+URZ+0x60], R0 ;  /* 0x00006000030075a7 */ /* 0x00872400080011ff */
[----:B----4-:R-:W-:Y:S05]  /*a220*/  @!P0 NANOSLEEP.SYNCS 0x989680 ;  /* 0x009896800000895d */ /* 0x010fea0003900000 */
[----:B------:R-:W4:Y:S02]  /*a230*/  @!P0 SYNCS.PHASECHK.TRANS64 P0, [R3+URZ+0x60], R0 ;  /* 0x00006000030085a7 */ /* 0x000f2400080010ff */
[----:B----4-:R-:W-:Y:S05]  /*a240*/  @!P0 BRA `(.L_x_114) ;  /* 0xfffffffc00f08947 */ /* 0x010fea000383ffff */
[----:B------:R-:W-:Y:S05]  /*a250*/  BRA `(.L_x_113) ;  /* 0xffffffcc00447947 */ /* 0x000fea000383ffff */
.L_x_122:
[----:B---3--:R3:W4:Y:S02]  /*a260*/  SYNCS.PHASECHK.TRANS64.TRYWAIT P0, [R62+URZ+0x60], R5 ;  /* 0x000060053e0075a7 */ /* 0x00872400080011ff */
[----:B----4-:R-:W-:Y:S05]  /*a270*/  @!P0 NANOSLEEP.SYNCS 0x989680 ;  /* 0x009896800000895d */ /* 0x010fea0003900000 */
[----:B------:R-:W4:Y:S02]  /*a280*/  @!P0 SYNCS.PHASECHK.TRANS64 P0, [R62+URZ+0x60], R5 ;  /* 0x000060053e0085a7 */ /* 0x000f2400080010ff */
[----:B----4-:R-:W-:Y:S05]  /*a290*/  @!P0 BRA `(.L_x_122) ;  /* 0xfffffffc00f08947 */ /* 0x010fea000383ffff */
[----:B------:R-:W-:Y:S05]  /*a2a0*/  BRA `(.L_x_121) ;  /* 0xffffffd800487947 */ /* 0x000fea000383ffff */
.L_x_130:
[----:B---3--:R3:W4:Y:S02]  /*a2b0*/  SYNCS.PHASECHK.TRANS64.TRYWAIT P0, [R62+URZ+0x60], R5 ;  /* 0x000060053e0075a7 */ /* 0x00872400080011ff */
[----:B----4-:R-:W-:Y:S05]  /*a2c0*/  @!P0 NANOSLEEP.SYNCS 0x989680 ;  /* 0x009896800000895d */ /* 0x010fea0003900000 */
[----:B------:R-:W4:Y:S02]  /*a2d0*/  @!P0 SYNCS.PHASECHK.TRANS64 P0, [R62+URZ+0x60], R5 ;  /* 0x000060053e0085a7 */ /* 0x000f2400080010ff */
[----:B----4-:R-:W-:Y:S05]  /*a2e0*/  @!P0 BRA `(.L_x_130) ;  /* 0xfffffffc00f08947 */ /* 0x010fea000383ffff */
[----:B------:R-:W-:Y:S05]  /*a2f0*/  BRA `(.L_x_129) ;  /* 0xffffffe4004c7947 */ /* 0x000fea000383ffff */
        .weak           $__internal_0_$__cuda_sm10x_tcgen05_guardrail_trap_col_being_dealloced_not_returned_by_alloc
        .type           $__internal_0_$__cuda_sm10x_tcgen05_guardrail_trap_col_being_dealloced_not_returned_by_alloc,@function
        .size           $__internal_0_$__cuda_sm10x_tcgen05_guardrail_trap_col_being_dealloced_not_returned_by_alloc,($__internal_1_$__cuda_sm10x_tcgen05_guardrail_trap_phase_invalid_during_alloc - $__internal_0_$__cuda_sm10x_tcgen05_guardrail_trap_col_being_dealloced_not_returned_by_alloc)
$__internal_0_$__cuda_sm10x_tcgen05_guardrail_trap_col_being_dealloced_not_returned_by_alloc:
[----:B------:R-:W-:Y:S05]  /*a300*/  BPT.TRAP 0x1 ;  /* 0x000000040000795c */ /* 0x000fea0000300000 */
[----:B------:R-:W-:-:S04]  /*a310*/  HFMA2 R3, -RZ, RZ, 0, 0 ;  /* 0x00000000ff037431 */ /* 0x000fc800000001ff */
[----:B------:R-:W-:Y:S05]  /*a320*/  RET.REL.NODEC R2 `(_ZN7cutlass13device_kernelINS_4gemm6kernel13GemmUniversalIN4cute5tupleIJiiiiEEENS1_10collective13CollectiveMmaINS1_35MainloopSm100TmaUmmaWarpSpecializedILi6ELi2ELi4ENS5_IJNS4_1CILi1EEENSA_ILi4EEESB_EEEEENS5_IJNSA_ILi128EEESF_NSA_ILi64EEEEEENS_6half_tENS5_IJlSB_lEEESI_NS5_IJSB_llEEENS4_8TiledMMAINS4_8MMA_AtomIJNS4_20SM100_MMA_F16BF16_SSISI_SI_fLi128ELi128ELNS4_4UMMA5MajorE0ELSP_1ELNSO_7ScaleInE0ELSQ_0EEEEEENS4_6LayoutINS5_IJSB_SB_SB_EEENS5_IJNSA_ILi0EEESV_SV_EEEEENS5_IJNS4_10UnderscoreESY_SY_EEEEENS4_23SM90_TMA_LOAD_MULTICASTENS4_14ComposedLayoutINS4_7SwizzleILi3ELi4ELi3EEENS4_18smem_ptr_flag_bitsILi16EEENST_INS5_IJNSA_ILi8EEESG_EEENS5_IJSG_SB_EEEEEEEvNS4_8identityENS4_13SM90_TMA_LOADENS12_IS14_S16_NST_INS5_IJSG_S17_EEENS5_IJSB_SG_EEEEEEEvS1C_EENS_8epilogue10collective18CollectiveEpilogueINS1J_23Sm100TmaWarpSpecializedILi4ELi2ELi32ELb1ELb0EEEJSH_NS5_IJNST_ISF_SB_EENST_INSA_ILi32EEESB_EEEEESI_SJ_SI_SJ_NS1J_6fusion15FusionCallbacksIS1N_NS1S_17LinearCombinationISI_fSI_fLNS_15FloatRoundStyleE2EEESH_S1R_JEEENS4_5SM1004TMEM4LOAD26SM100_TMEM_LOAD_32dp32b32xES1D_NS12_INS13_ILi2ELi4ELi3EEES16_NST_INS5_IJS17_S1P_EEENS5_IJS1P_SB_EEEEEEENS4_39AutoVectorizingCopyWithAssumedAlignmentILi128EEENS4_14SM90_TMA_STOREES26_S28_S28_EEEvvEEEEvNT_6ParamsE) ;  /* 0xffffff5c02347950 */ /* 0x000fea0003c3ffff */
        .weak           $__internal_1_$__cuda_sm10x_tcgen05_guardrail_trap_phase_invalid_during_alloc
        .type           $__internal_1_$__cuda_sm10x_tcgen05_guardrail_trap_phase_invalid_during_alloc,@function
        .size           $__internal_1_$__cuda_sm10x_tcgen05_guardrail_trap_phase_invalid_during_alloc,($__internal_2_$__cuda_sm10x_tcgen05_guardrail_trap_unallocated_columns_being_dealloced - $__internal_1_$__cuda_sm10x_tcgen05_guardrail_trap_phase_invalid_during_alloc)
$__internal_1_$__cuda_sm10x_tcgen05_guardrail_trap_phase_invalid_during_alloc:
[----:B------:R-:W-:Y:S05]  /*a330*/  BPT.TRAP 0x1 ;  /* 0x000000040000795c */ /* 0x000fea0000300000 */
[----:B------:R-:W-:-:S04]  /*a340*/  MOV R5, 0x0 ;  /* 0x0000000000057802 */ /* 0x000fc80000000f00 */
[----:B------:R-:W-:Y:S05]  /*a350*/  RET.REL.NODEC R4 `(_ZN7cutlass13device_kernelINS_4gemm6kernel13GemmUniversalIN4cute5tupleIJiiiiEEENS1_10collective13CollectiveMmaINS1_35MainloopSm100TmaUmmaWarpSpecializedILi6ELi2ELi4ENS5_IJNS4_1CILi1EEENSA_ILi4EEESB_EEEEENS5_IJNSA_ILi128EEESF_NSA_ILi64EEEEEENS_6half_tENS5_IJlSB_lEEESI_NS5_IJSB_llEEENS4_8TiledMMAINS4_8MMA_AtomIJNS4_20SM100_MMA_F16BF16_SSISI_SI_fLi128ELi128ELNS4_4UMMA5MajorE0ELSP_1ELNSO_7ScaleInE0ELSQ_0EEEEEENS4_6LayoutINS5_IJSB_SB_SB_EEENS5_IJNSA_ILi0EEESV_SV_EEEEENS5_IJNS4_10UnderscoreESY_SY_EEEEENS4_23SM90_TMA_LOAD_MULTICASTENS4_14ComposedLayoutINS4_7SwizzleILi3ELi4ELi3EEENS4_18smem_ptr_flag_bitsILi16EEENST_INS5_IJNSA_ILi8EEESG_EEENS5_IJSG_SB_EEEEEEEvNS4_8identityENS4_13SM90_TMA_LOADENS12_IS14_S16_NST_INS5_IJSG_S17_EEENS5_IJSB_SG_EEEEEEEvS1C_EENS_8epilogue10collective18CollectiveEpilogueINS1J_23Sm100TmaWarpSpecializedILi4ELi2ELi32ELb1ELb0EEEJSH_NS5_IJNST_ISF_SB_EENST_INSA_ILi32EEESB_EEEEESI_SJ_SI_SJ_NS1J_6fusion15FusionCallbacksIS1N_NS1S_17LinearCombinationISI_fSI_fLNS_15FloatRoundStyleE2EEESH_S1R_JEEENS4_5SM1004TMEM4LOAD26SM100_TMEM_LOAD_32dp32b32xES1D_NS12_INS13_ILi2ELi4ELi3EEES16_NST_INS5_IJS17_S1P_EEENS5_IJS1P_SB_EEEEEEENS4_39AutoVectorizingCopyWithAssumedAlignmentILi128EEENS4_14SM90_TMA_STOREES26_S28_S28_EEEvvEEEEvNT_6ParamsE) ;  /* 0xffffff5c04287950 */ /* 0x000fea0003c3ffff */
        .weak           $__internal_2_$__cuda_sm10x_tcgen05_guardrail_trap_unallocated_columns_being_dealloced
        .type           $__internal_2_$__cuda_sm10x_tcgen05_guardrail_trap_unallocated_columns_being_dealloced,@function
        .size           $__internal_2_$__cuda_sm10x_tcgen05_guardrail_trap_unallocated_columns_being_dealloced,(.L_x_189 - $__internal_2_$__cuda_sm10x_tcgen05_guardrail_trap_unallocated_columns_being_dealloced)
$__internal_2_$__cuda_sm10x_tcgen05_guardrail_trap_unallocated_columns_being_dealloced:
[----:B------:R-:W-:Y:S05]  /*a360*/  BPT.TRAP 0x1 ;  /* 0x000000040000795c */ /* 0x000fea0000300000 */
[----:B------:R-:W-:-:S04]  /*a370*/  HFMA2 R3, -RZ, RZ, 0, 0 ;  /* 0x00000000ff037431 */ /* 0x000fc800000001ff */
[----:B------:R-:W-:Y:S05]  /*a380*/  RET.REL.NODEC R2 `(_ZN7cutlass13device_kernelINS_4gemm6kernel13GemmUniversalIN4cute5tupleIJiiiiEEENS1_10collective13CollectiveMmaINS1_35MainloopSm100TmaUmmaWarpSpecializedILi6ELi2ELi4ENS5_IJNS4_1CILi1EEENSA_ILi4EEESB_EEEEENS5_IJNSA_ILi128EEESF_NSA_ILi64EEEEEENS_6half_tENS5_IJlSB_lEEESI_NS5_IJSB_llEEENS4_8TiledMMAINS4_8MMA_AtomIJNS4_20SM100_MMA_F16BF16_SSISI_SI_fLi128ELi128ELNS4_4UMMA5MajorE0ELSP_1ELNSO_7ScaleInE0ELSQ_0EEEEEENS4_6LayoutINS5_IJSB_SB_SB_EEENS5_IJNSA_ILi0EEESV_SV_EEEEENS5_IJNS4_10UnderscoreESY_SY_EEEEENS4_23SM90_TMA_LOAD_MULTICASTENS4_14ComposedLayoutINS4_7SwizzleILi3ELi4ELi3EEENS4_18smem_ptr_flag_bitsILi16EEENST_INS5_IJNSA_ILi8EEESG_EEENS5_IJSG_SB_EEEEEEEvNS4_8identityENS4_13SM90_TMA_LOADENS12_IS14_S16_NST_INS5_IJSG_S17_EEENS5_IJSB_SG_EEEEEEEvS1C_EENS_8epilogue10collective18CollectiveEpilogueINS1J_23Sm100TmaWarpSpecializedILi4ELi2ELi32ELb1ELb0EEEJSH_NS5_IJNST_ISF_SB_EENST_INSA_ILi32EEESB_EEEEESI_SJ_SI_SJ_NS1J_6fusion15FusionCallbacksIS1N_NS1S_17LinearCombinationISI_fSI_fLNS_15FloatRoundStyleE2EEESH_S1R_JEEENS4_5SM1004TMEM4LOAD26SM100_TMEM_LOAD_32dp32b32xES1D_NS12_INS13_ILi2ELi4ELi3EEES16_NST_INS5_IJS17_S1P_EEENS5_IJS1P_SB_EEEEEEENS4_39AutoVectorizingCopyWithAssumedAlignmentILi128EEENS4_14SM90_TMA_STOREES26_S28_S28_EEEvvEEEEvNT_6ParamsE) ;  /* 0xffffff5c021c7950 */ /* 0x000fea0003c3ffff */
.L_x_188:
[----:B------:R-:W-:-:S00]  /*a390*/  BRA `(.L_x_188) ;  /* 0xfffffffc00fc7947 */ /* 0x000fc0000383ffff */
[----:B------:R-:W-:-:S00]  /*a3a0*/  NOP ;  /* 0x0000000000007918 */ /* 0x000fc00000000000 */
        /* <DEDUP_REMOVED lines=13> */
.L_x_189:


//--------------------- .nv.global.init           --------------------------
	.section	.nv.global.init,"aw",@progbits
.nv.global.init:
	.type		$str$27,@object
	.size		$str$27,($str$28 - $str$27)
$str$27:
        /*0000*/ 	.byte	0x28, 0x61, 0x64, 0x64, 0x72, 0x65, 0x73, 0x73, 0x20, 0x26, 0x20, 0x6d, 0x61, 0x73, 0x6b, 0x29
        /*0010*/ 	.byte	0x20, 0x3d, 0x3d, 0x20, 0x30, 0x00
	.type		$str$28,@object
	.size		$str$28,($str$26 - $str$28)
$str$28:
        /*0016*/ 	.byte	0x2f, 0x74, 0x6d, 0x70, 0x2f, 0x63, 0x75, 0x74, 0x6c, 0x61, 0x73, 0x73, 0x5f, 0x73, 0x77, 0x65
        /*0026*/ 	.byte	0x65, 0x70, 0x5f, 0x73, 0x72, 0x63, 0x2f, 0x69, 0x6e, 0x63, 0x6c, 0x75, 0x64, 0x65, 0x2f, 0x63
        /*0036*/ 	.byte	0x75, 0x74, 0x65, 0x2f, 0x70, 0x6f, 0x69, 0x6e, 0x74, 0x65, 0x72, 0x5f, 0x66, 0x6c, 0x61, 0x67
        /*0046*/ 	.byte	0x67, 0x65, 0x64, 0x2e, 0x68, 0x70, 0x70, 0x00
	.type		$str$26,@object
	.size		$str$26,($str$25 - $str$26)
$str$26:
        /*004e*/ 	.byte	0x2f, 0x74, 0x6d, 0x70, 0x2f, 0x63, 0x75, 0x74, 0x6c, 0x61, 0x73, 0x73, 0x5f, 0x73, 0x77, 0x65
        /*005e*/ 	.byte	0x65, 0x70, 0x5f, 0x73, 0x72, 0x63, 0x2f, 0x69, 0x6e, 0x63, 0x6c, 0x75, 0x64, 0x65, 0x2f, 0x63
        /*006e*/ 	.byte	0x75, 0x74, 0x65, 0x2f, 0x61, 0x74, 0x6f, 0x6d, 0x2f, 0x63, 0x6f, 0x70, 0x79, 0x5f, 0x74, 0x72
        /*007e*/ 	.byte	0x61, 0x69, 0x74, 0x73, 0x5f, 0x73, 0x6d, 0x31, 0x30, 0x30, 0x2e, 0x68, 0x70, 0x70, 0x00
	.type		$str$25,@object
	.size		$str$25,(__unnamed_1 - $str$25)
$str$25:
        /*008d*/ 	.byte	0x28, 0x28, 0x75, 0x69, 0x6e, 0x74, 0x33, 0x32, 0x5f, 0x74, 0x28, 0x74, 0x68, 0x72, 0x65, 0x61
        /*009d*/ 	.byte	0x64, 0x49, 0x64, 0x78, 0x2e, 0x78, 0x29, 0x20, 0x2f, 0x20, 0x33, 0x32, 0x29, 0x20, 0x25, 0x20
        /*00ad*/ 	.byte	0x34, 0x29, 0x20, 0x3d, 0x3d, 0x20, 0x28, 0x28, 0x28, 0x74, 0x6d, 0x65, 0x6d, 0x5f, 0x61, 0x64
        /*00bd*/ 	.byte	0x64, 0x72, 0x20, 0x3e, 0x3e, 0x20, 0x31, 0x36, 0x29, 0x20, 0x2f, 0x20, 0x33, 0x32, 0x29, 0x20
        /*00cd*/ 	.byte	0x25, 0x20, 0x34, 0x29, 0x00
	.type		__unnamed_1,@object
	.size		__unnamed_1,(__unnamed_2 - __unnamed_1)
__unnamed_1:
        /*00d2*/ 	.byte	0x61, 0x75, 0x74, 0x6f, 0x20, 0x63, 0x75, 0x74, 0x65, 0x3a, 0x3a, 0x61, 0x73, 0x5f, 0x70, 0x6f
        /* <DEDUP_REMOVED lines=24> */
        /*0262*/ 	.byte	0x3e, 0x3e, 0x3e, 0x3e, 0x5d, 0x00
	.type		__unnamed_2,@object
	.size		__unnamed_2,(.L_2 - __unnamed_2)
__unnamed_2:
        /* <DEDUP_REMOVED lines=42> */
        /*0508*/ 	.byte	0x3e, 0x3e, 0x5d, 0x00
.L_2:


//--------------------- .nv.shared._ZN7cutlass13device_kernelINS_4gemm6kernel13GemmUniversalIN4cute5tupleIJiiiiEEENS1_10collective13CollectiveMmaINS1_35MainloopSm100TmaUmmaWarpSpecializedILi6ELi2ELi4ENS5_IJNS4_1CILi1EEENSA_ILi4EEESB_EEEEENS5_IJNSA_ILi128EEESF_NSA_ILi64EEEEEENS_6half_tENS5_IJlSB_lEEESI_NS5_IJSB_llEEENS4_8TiledMMAINS4_8MMA_AtomIJNS4_20SM100_MMA_F16BF16_SSISI_SI_fLi128ELi128ELNS4_4UMMA5MajorE0ELSP_1ELNSO_7ScaleInE0ELSQ_0EEEEEENS4_6LayoutINS5_IJSB_SB_SB_EEENS5_IJNSA_ILi0EEESV_SV_EEEEENS5_IJNS4_10UnderscoreESY_SY_EEEEENS4_23SM90_TMA_LOAD_MULTICASTENS4_14ComposedLayoutINS4_7SwizzleILi3ELi4ELi3EEENS4_18smem_ptr_flag_bitsILi16EEENST_INS5_IJNSA_ILi8EEESG_EEENS5_IJSG_SB_EEEEEEEvNS4_8identityENS4_13SM90_TMA_LOADENS12_IS14_S16_NST_INS5_IJSG_S17_EEENS5_IJSB_SG_EEEEEEEvS1C_EENS_8epilogue10collective18CollectiveEpilogueINS1J_23Sm100TmaWarpSpecializedILi4ELi2ELi32ELb1ELb0EEEJSH_NS5_IJNST_ISF_SB_EENST_INSA_ILi32EEESB_EEEEESI_SJ_SI_SJ_NS1J_6fusion15FusionCallbacksIS1N_NS1S_17LinearCombinationISI_fSI_fLNS_15FloatRoundStyleE2EEESH_S1R_JEEENS4_5SM1004TMEM4LOAD26SM100_TMEM_LOAD_32dp32b32xES1D_NS12_INS13_ILi2ELi4ELi3EEES16_NST_INS5_IJS17_S1P_EEENS5_IJS1P_SB_EEEEEEENS4_39AutoVectorizingCopyWithAssumedAlignmentILi128EEENS4_14SM90_TMA_STOREES26_S28_S28_EEEvvEEEEvNT_6ParamsE --------------------------
	.section	.nv.shared._ZN7cutlass13device_kernelINS_4gemm6kernel13GemmUniversalIN4cute5tupleIJiiiiEEENS1_10collective13CollectiveMmaINS1_35MainloopSm100TmaUmmaWarpSpecializedILi6ELi2ELi4ENS5_IJNS4_1CILi1EEENSA_ILi4EEESB_EEEEENS5_IJNSA_ILi128EEESF_NSA_ILi64EEEEEENS_6half_tENS5_IJlSB_lEEESI_NS5_IJSB_llEEENS4_8TiledMMAINS4_8MMA_AtomIJNS4_20SM100_MMA_F16BF16_SSISI_SI_fLi128ELi128ELNS4_4UMMA5MajorE0ELSP_1ELNSO_7ScaleInE0ELSQ_0EEEEEENS4_6LayoutINS5_IJSB_SB_SB_EEENS5_IJNSA_ILi0EEESV_SV_EEEEENS5_IJNS4_10UnderscoreESY_SY_EEEEENS4_23SM90_TMA_LOAD_MULTICASTENS4_14ComposedLayoutINS4_7SwizzleILi3ELi4ELi3EEENS4_18smem_ptr_flag_bitsILi16EEENST_INS5_IJNSA_ILi8EEESG_EEENS5_IJSG_SB_EEEEEEEvNS4_8identityENS4_13SM90_TMA_LOADENS12_IS14_S16_NST_INS5_IJSG_S17_EEENS5_IJSB_SG_EEEEEEEvS1C_EENS_8epilogue10collective18CollectiveEpilogueINS1J_23Sm100TmaWarpSpecializedILi4ELi2ELi32ELb1ELb0EEEJSH_NS5_IJNST_ISF_SB_EENST_INSA_ILi32EEESB_EEEEESI_SJ_SI_SJ_NS1J_6fusion15FusionCallbacksIS1N_NS1S_17LinearCombinationISI_fSI_fLNS_15FloatRoundStyleE2EEESH_S1R_JEEENS4_5SM1004TMEM4LOAD26SM100_TMEM_LOAD_32dp32b32xES1D_NS12_INS13_ILi2ELi4ELi3EEES16_NST_INS5_IJS17_S1P_EEENS5_IJS1P_SB_EEEEEEENS4_39AutoVectorizingCopyWithAssumedAlignmentILi128EEENS4_14SM90_TMA_STOREES26_S28_S28_EEEvvEEEEvNT_6ParamsE,"aw",@nobits
	.sectionflags	@""
	.align	16
	.zero		1024


//--------------------- .nv.shared.reserved.0     --------------------------
	.section	.nv.shared.reserved.0,"aw",@nobits
	.weak		__nv_reservedSMEM_offset_0_alias
	.size		__nv_reservedSMEM_offset_0_alias, 0, 64
	.other		__nv_reservedSMEM_offset_0_alias,@"STO_CUDA_RESERVED_SHARED STV_DEFAULT"
__nv_reservedSMEM_offset_0_alias:
	.zero		0
.nv.shared.reserved.0:
	.zero		64
	.weak		__nv_reservedSMEM_tcgen05_partition
	.type		__nv_reservedSMEM_tcgen05_partition,@object
	.size		__nv_reservedSMEM_tcgen05_partition,(.L_0 - __nv_reservedSMEM_tcgen05_partition)
__nv_reservedSMEM_tcgen05_partition:
	.zero		32
.L_0:


//--------------------- .nv.global                --------------------------
	.section	.nv.global,"aw",@nobits
.nv.global:
	.type		_ZN40_INTERNAL_340f2208_4_k_cu_bdfaaabe_328214cute1_E,@object
	.size		_ZN40_INTERNAL_340f2208_4_k_cu_bdfaaabe_328214cute1_E,(_ZN40_INTERNAL_340f2208_4_k_cu_bdfaaabe_328214cuda3std3__45__cpo6cbeginE - _ZN40_INTERNAL_340f2208_4_k_cu_bdfaaabe_328214cute1_E)
_ZN40_INTERNAL_340f2208_4_k_cu_bdfaaabe_328214cute1_E:
	.zero		1
	.type		_ZN40_INTERNAL_340f2208_4_k_cu_bdfaaabe_328214cuda3std3__45__cpo6cbeginE,@object
	.size		_ZN40_INTERNAL_340f2208_4_k_cu_bdfaaabe_328214cuda3std3__45__cpo6cbeginE,(_ZN40_INTERNAL_340f2208_4_k_cu_bdfaaabe_328214cuda3std3__48in_placeE - _ZN40_INTERNAL_340f2208_4_k_cu_bdfaaabe_328214cuda3std3__45__cpo6cbeginE)
_ZN40_INTERNAL_340f2208_4_k_cu_bdfaaabe_328214cuda3std3__45__cpo6cbeginE:
	.zero		1
	.type		_ZN40_INTERNAL_340f2208_4_k_cu_bdfaaabe_328214cuda3std3__48in_placeE,@object
	.size		_ZN40_INTERNAL_340f2208_4_k_cu_bdfaaabe_328214cuda3std3__48in_placeE,(_ZN40_INTERNAL_340f2208_4_k_cu_bdfaaabe_328214cuda3std6ranges3__45__cpo9iter_moveE - _ZN40_INTERNAL_340f2208_4_k_cu_bdfaaabe_328214cuda3std3__48in_placeE)
_ZN40_INTERNAL_340f2208_4_k_cu_bdfaaabe_328214cuda3std3__48in_placeE:
	.zero		1
	.type		_ZN40_INTERNAL_340f2208_4_k_cu_bdfaaabe_328214cuda3std6ranges3__45__cpo9iter_moveE,@object
	.size		_ZN40_INTERNAL_340f2208_4_k_cu_bdfaaabe_328214cuda3std6ranges3__45__cpo9iter_moveE,(_ZN40_INTERNAL_340f2208_4_k_cu_bdfaaabe_328214cuda3std3__45__cpo5beginE - _ZN40_INTERNAL_340f2208_4_k_cu_bdfaaabe_328214cuda3std6ranges3__45__cpo9iter_moveE)
_ZN40_INTERNAL_340f2208_4_k_cu_bdfaaabe_328214cuda3std6ranges3__45__cpo9iter_moveE:
	.zero		1
	.type		_ZN40_INTERNAL_340f2208_4_k_cu_bdfaaabe_328214cuda3std3__45__cpo5beginE,@object
	.size		_ZN40_INTERNAL_340f2208_4_k_cu_bdfaaabe_328214cuda3std3__45__cpo5beginE,(_ZN40_INTERNAL_340f2208_4_k_cu_bdfaaabe_328214cuda3std3__442_GLOBAL__N__340f2208_4_k_cu_bdfaaabe_328216ignoreE - _ZN40_INTERNAL_340f2208_4_k_cu_bdfaaabe_328214cuda3std3__45__cpo5beginE)
_ZN40_INTERNAL_340f2208_4_k_cu_bdfaaabe_328214cuda3std3__45__cpo5beginE:
	.zero		1
	.type		_ZN40_INTERNAL_340f2208_4_k_cu_bdfaaabe_328214cuda3std3__442_GLOBAL__N__340f2208_4_k_cu_bdfaaabe_328216ignoreE,@object
	.size		_ZN40_INTERNAL_340f2208_4_k_cu_bdfaaabe_328214cuda3std3__442_GLOBAL__N__340f2208_4_k_cu_bdfaaabe_328216ignoreE,(_ZN40_INTERNAL_340f2208_4_k_cu_bdfaaabe_328214cute7productE - _ZN40_INTERNAL_340f2208_4_k_cu_bdfaaabe_328214cuda3std3__442_GLOBAL__N__340f2208_4_k_cu_bdfaaabe_328216ignoreE)
_ZN40_INTERNAL_340f2208_4_k_cu_bdfaaabe_328214cuda3std3__442_GLOBAL__N__340f2208_4_k_cu_bdfaaabe_328216ignoreE:
	.zero		1
	.type		_ZN40_INTERNAL_340f2208_4_k_cu_bdfaaabe_328214cute7productE,@object
	.size		_ZN40_INTERNAL_340f2208_4_k_cu_bdfaaabe_328214cute7productE,(_ZN40_INTERNAL_340f2208_4_k_cu_bdfaaabe_328214cuda3std3__45__cpo3endE - _ZN40_INTERNAL_340f2208_4_k_cu_bdfaaabe_328214cute7productE)
_ZN40_INTERNAL_340f2208_4_k_cu_bdfaaabe_328214cute7productE:
	.zero		1
	.type		_ZN40_INTERNAL_340f2208_4_k_cu_bdfaaabe_328214cuda3std3__45__cpo3endE,@object
	.size		_ZN40_INTERNAL_340f2208_4_k_cu_bdfaaabe_328214cuda3std3__45__cpo3endE,(_ZN40_INTERNAL_340f2208_4_k_cu_bdfaaabe_328214cuda3std3__419piecewise_constructE - _ZN40_INTERNAL_340f2208_4_k_cu_bdfaaabe_328214cuda3std3__45__cpo3endE)
_ZN40_INTERNAL_340f2208_4_k_cu_bdfaaabe_328214cuda3std3__45__cpo3endE:
	.zero		1
	.type		_ZN40_INTERNAL_340f2208_4_k_cu_bdfaaabe_328214cuda3std3__419piecewise_constructE,@object
	.size		_ZN40_INTERNAL_340f2208_4_k_cu_bdfaaabe_328214cuda3std3__419piecewise_constructE,(_ZN40_INTERNAL_340f2208_4_k_cu_bdfaaabe_328214cuda3std3__45__cpo4cendE - _ZN40_INTERNAL_340f2208_4_k_cu_bdfaaabe_328214cuda3std3__419piecewise_constructE)
_ZN40_INTERNAL_340f2208_4_k_cu_bdfaaabe_328214cuda3std3__419piecewise_constructE:
	.zero		1
	.type		_ZN40_INTERNAL_340f2208_4_k_cu_bdfaaabe_328214cuda3std3__45__cpo4cendE,@object
	.size		_ZN40_INTERNAL_340f2208_4_k_cu_bdfaaabe_328214cuda3std3__45__cpo4cendE,(_ZN40_INTERNAL_340f2208_4_k_cu_bdfaaabe_328214cuda3std6ranges3__45__cpo4swapE - _ZN40_INTERNAL_340f2208_4_k_cu_bdfaaabe_328214cuda3std3__45__cpo4cendE)
_ZN40_INTERNAL_340f2208_4_k_cu_bdfaaabe_328214cuda3std3__45__cpo4cendE:
	.zero		1
	.type		_ZN40_INTERNAL_340f2208_4_k_cu_bdfaaabe_328214cuda3std6ranges3__45__cpo4swapE,@object
	.size		_ZN40_INTERNAL_340f2208_4_k_cu_bdfaaabe_328214cuda3std6ranges3__45__cpo4swapE,(.L_10 - _ZN40_INTERNAL_340f2208_4_k_cu_bdfaaabe_328214cuda3std6ranges3__45__cpo4swapE)
_ZN40_INTERNAL_340f2208_4_k_cu_bdfaaabe_328214cuda3std6ranges3__45__cpo4swapE:
	.zero		1
.L_10:


//--------------------- .nv.constant0._ZN7cutlass13device_kernelINS_4gemm6kernel13GemmUniversalIN4cute5tupleIJiiiiEEENS1_10collective13CollectiveMmaINS1_35MainloopSm100TmaUmmaWarpSpecializedILi6ELi2ELi4ENS5_IJNS4_1CILi1EEENSA_ILi4EEESB_EEEEENS5_IJNSA_ILi128EEESF_NSA_ILi64EEEEEENS_6half_tENS5_IJlSB_lEEESI_NS5_IJSB_llEEENS4_8TiledMMAINS4_8MMA_AtomIJNS4_20SM100_MMA_F16BF16_SSISI_SI_fLi128ELi128ELNS4_4UMMA5MajorE0ELSP_1ELNSO_7ScaleInE0ELSQ_0EEEEEENS4_6LayoutINS5_IJSB_SB_SB_EEENS5_IJNSA_ILi0EEESV_SV_EEEEENS5_IJNS4_10UnderscoreESY_SY_EEEEENS4_23SM90_TMA_LOAD_MULTICASTENS4_14ComposedLayoutINS4_7SwizzleILi3ELi4ELi3EEENS4_18smem_ptr_flag_bitsILi16EEENST_INS5_IJNSA_ILi8EEESG_EEENS5_IJSG_SB_EEEEEEEvNS4_8identityENS4_13SM90_TMA_LOADENS12_IS14_S16_NST_INS5_IJSG_S17_EEENS5_IJSB_SG_EEEEEEEvS1C_EENS_8epilogue10collective18CollectiveEpilogueINS1J_23Sm100TmaWarpSpecializedILi4ELi2ELi32ELb1ELb0EEEJSH_NS5_IJNST_ISF_SB_EENST_INSA_ILi32EEESB_EEEEESI_SJ_SI_SJ_NS1J_6fusion15FusionCallbacksIS1N_NS1S_17LinearCombinationISI_fSI_fLNS_15FloatRoundStyleE2EEESH_S1R_JEEENS4_5SM1004TMEM4LOAD26SM100_TMEM_LOAD_32dp32b32xES1D_NS12_INS13_ILi2ELi4ELi3EEES16_NST_INS5_IJS17_S1P_EEENS5_IJS1P_SB_EEEEEEENS4_39AutoVectorizingCopyWithAssumedAlignmentILi128EEENS4_14SM90_TMA_STOREES26_S28_S28_EEEvvEEEEvNT_6ParamsE --------------------------
	.section	.nv.constant0._ZN7cutlass13device_kernelINS_4gemm6kernel13GemmUniversalIN4cute5tupleIJiiiiEEENS1_10collective13CollectiveMmaINS1_35MainloopSm100TmaUmmaWarpSpecializedILi6ELi2ELi4ENS5_IJNS4_1CILi1EEENSA_ILi4EEESB_EEEEENS5_IJNSA_ILi128EEESF_NSA_ILi64EEEEEENS_6half_tENS5_IJlSB_lEEESI_NS5_IJSB_llEEENS4_8TiledMMAINS4_8MMA_AtomIJNS4_20SM100_MMA_F16BF16_SSISI_SI_fLi128ELi128ELNS4_4UMMA5MajorE0ELSP_1ELNSO_7ScaleInE0ELSQ_0EEEEEENS4_6LayoutINS5_IJSB_SB_SB_EEENS5_IJNSA_ILi0EEESV_SV_EEEEENS5_IJNS4_10UnderscoreESY_SY_EEEEENS4_23SM90_TMA_LOAD_MULTICASTENS4_14ComposedLayoutINS4_7SwizzleILi3ELi4ELi3EEENS4_18smem_ptr_flag_bitsILi16EEENST_INS5_IJNSA_ILi8EEESG_EEENS5_IJSG_SB_EEEEEEEvNS4_8identityENS4_13SM90_TMA_LOADENS12_IS14_S16_NST_INS5_IJSG_S17_EEENS5_IJSB_SG_EEEEEEEvS1C_EENS_8epilogue10collective18CollectiveEpilogueINS1J_23Sm100TmaWarpSpecializedILi4ELi2ELi32ELb1ELb0EEEJSH_NS5_IJNST_ISF_SB_EENST_INSA_ILi32EEESB_EEEEESI_SJ_SI_SJ_NS1J_6fusion15FusionCallbacksIS1N_NS1S_17LinearCombinationISI_fSI_fLNS_15FloatRoundStyleE2EEESH_S1R_JEEENS4_5SM1004TMEM4LOAD26SM100_TMEM_LOAD_32dp32b32xES1D_NS12_INS13_ILi2ELi4ELi3EEES16_NST_INS5_IJS17_S1P_EEENS5_IJS1P_SB_EEEEEEENS4_39AutoVectorizingCopyWithAssumedAlignmentILi128EEENS4_14SM90_TMA_STOREES26_S28_S28_EEEvvEEEEvNT_6ParamsE,"a",@progbits
	.sectionflags	@""
	.align	4
.nv.constant0._ZN7cutlass13device_kernelINS_4gemm6kernel13GemmUniversalIN4cute5tupleIJiiiiEEENS1_10collective13CollectiveMmaINS1_35MainloopSm100TmaUmmaWarpSpecializedILi6ELi2ELi4ENS5_IJNS4_1CILi1EEENSA_ILi4EEESB_EEEEENS5_IJNSA_ILi128EEESF_NSA_ILi64EEEEEENS_6half_tENS5_IJlSB_lEEESI_NS5_IJSB_llEEENS4_8TiledMMAINS4_8MMA_AtomIJNS4_20SM100_MMA_F16BF16_SSISI_SI_fLi128ELi128ELNS4_4UMMA5MajorE0ELSP_1ELNSO_7ScaleInE0ELSQ_0EEEEEENS4_6LayoutINS5_IJSB_SB_SB_EEENS5_IJNSA_ILi0EEESV_SV_EEEEENS5_IJNS4_10UnderscoreESY_SY_EEEEENS4_23SM90_TMA_LOAD_MULTICASTENS4_14ComposedLayoutINS4_7SwizzleILi3ELi4ELi3EEENS4_18smem_ptr_flag_bitsILi16EEENST_INS5_IJNSA_ILi8EEESG_EEENS5_IJSG_SB_EEEEEEEvNS4_8identityENS4_13SM90_TMA_LOADENS12_IS14_S16_NST_INS5_IJSG_S17_EEENS5_IJSB_SG_EEEEEEEvS1C_EENS_8epilogue10collective18CollectiveEpilogueINS1J_23Sm100TmaWarpSpecializedILi4ELi2ELi32ELb1ELb0EEEJSH_NS5_IJNST_ISF_SB_EENST_INSA_ILi32EEESB_EEEEESI_SJ_SI_SJ_NS1J_6fusion15FusionCallbacksIS1N_NS1S_17LinearCombinationISI_fSI_fLNS_15FloatRoundStyleE2EEESH_S1R_JEEENS4_5SM1004TMEM4LOAD26SM100_TMEM_LOAD_32dp32b32xES1D_NS12_INS13_ILi2ELi4ELi3EEES16_NST_INS5_IJS17_S1P_EEENS5_IJS1P_SB_EEEEEEENS4_39AutoVectorizingCopyWithAssumedAlignmentILi128EEENS4_14SM90_TMA_STOREES26_S28_S28_EEEvvEEEEvNT_6ParamsE:
	.zero		2944


//--------------------- SYMBOLS --------------------------

	.type		.nv.reservedSmem.offset0,@object
	.size		.nv.reservedSmem.offset0,0x4
	.type		.nv.reservedSmem.cap,@object
	.size		.nv.reservedSmem.cap,0x4
	.type		__assertfail,@function
